//
// Generated by NVIDIA NVVM Compiler
//
// Compiler Build ID: CL-36424714
// Cuda compilation tools, release 13.0, V13.0.88
// Based on NVVM 20.0.0
//

.version 9.0
.target sm_100
.address_size 64

	// .globl	_Z21test_double_type_castd
.extern .func  (.param .b32 func_retval0) vprintf
(
	.param .b64 vprintf_param_0,
	.param .b64 vprintf_param_1
)
;
.global .align 1 .b8 $str[38] = {99, 117, 100, 97, 32, 95, 95, 100, 111, 117, 98, 108, 101, 50, 102, 108, 111, 97, 116, 95, 114, 100, 40, 37, 46, 49, 56, 102, 41, 32, 105, 115, 58, 32, 37, 102, 10};
.global .align 1 .b8 $str$1[38] = {99, 117, 100, 97, 32, 95, 95, 100, 111, 117, 98, 108, 101, 50, 102, 108, 111, 97, 116, 95, 114, 110, 40, 37, 46, 49, 56, 102, 41, 32, 105, 115, 58, 32, 37, 102, 10};
.global .align 1 .b8 $str$2[38] = {99, 117, 100, 97, 32, 95, 95, 100, 111, 117, 98, 108, 101, 50, 102, 108, 111, 97, 116, 95, 114, 117, 40, 37, 46, 49, 56, 102, 41, 32, 105, 115, 58, 32, 37, 102, 10};
.global .align 1 .b8 $str$3[38] = {99, 117, 100, 97, 32, 95, 95, 100, 111, 117, 98, 108, 101, 50, 102, 108, 111, 97, 116, 95, 114, 122, 40, 37, 46, 49, 56, 102, 41, 32, 105, 115, 58, 32, 37, 102, 10};
.global .align 1 .b8 $str$4[32] = {99, 117, 100, 97, 32, 95, 95, 100, 111, 117, 98, 108, 101, 50, 104, 105, 105, 110, 116, 40, 37, 101, 41, 32, 105, 115, 58, 32, 37, 100, 10};
.global .align 1 .b8 $str$5[33] = {99, 117, 100, 97, 32, 95, 95, 100, 111, 117, 98, 108, 101, 50, 105, 110, 116, 95, 114, 100, 40, 37, 102, 41, 32, 105, 115, 58, 32, 37, 100, 10};
.global .align 1 .b8 $str$6[33] = {99, 117, 100, 97, 32, 95, 95, 100, 111, 117, 98, 108, 101, 50, 105, 110, 116, 95, 114, 110, 40, 37, 102, 41, 32, 105, 115, 58, 32, 37, 100, 10};
.global .align 1 .b8 $str$7[33] = {99, 117, 100, 97, 32, 95, 95, 100, 111, 117, 98, 108, 101, 50, 105, 110, 116, 95, 114, 117, 40, 37, 102, 41, 32, 105, 115, 58, 32, 37, 100, 10};
.global .align 1 .b8 $str$8[33] = {99, 117, 100, 97, 32, 95, 95, 100, 111, 117, 98, 108, 101, 50, 105, 110, 116, 95, 114, 122, 40, 37, 102, 41, 32, 105, 115, 58, 32, 37, 100, 10};
.global .align 1 .b8 $str$9[34] = {99, 117, 100, 97, 32, 95, 95, 100, 111, 117, 98, 108, 101, 50, 108, 108, 95, 114, 100, 40, 37, 102, 41, 32, 105, 115, 58, 32, 37, 108, 108, 100, 10};
.global .align 1 .b8 $str$10[34] = {99, 117, 100, 97, 32, 95, 95, 100, 111, 117, 98, 108, 101, 50, 108, 108, 95, 114, 110, 40, 37, 102, 41, 32, 105, 115, 58, 32, 37, 108, 108, 100, 10};
.global .align 1 .b8 $str$11[34] = {99, 117, 100, 97, 32, 95, 95, 100, 111, 117, 98, 108, 101, 50, 108, 108, 95, 114, 117, 40, 37, 102, 41, 32, 105, 115, 58, 32, 37, 108, 108, 100, 10};
.global .align 1 .b8 $str$12[34] = {99, 117, 100, 97, 32, 95, 95, 100, 111, 117, 98, 108, 101, 50, 108, 108, 95, 114, 122, 40, 37, 102, 41, 32, 105, 115, 58, 32, 37, 108, 108, 100, 10};
.global .align 1 .b8 $str$13[32] = {99, 117, 100, 97, 32, 95, 95, 100, 111, 117, 98, 108, 101, 50, 108, 111, 105, 110, 116, 40, 37, 102, 41, 32, 105, 115, 58, 32, 37, 100, 10};
.global .align 1 .b8 $str$14[34] = {99, 117, 100, 97, 32, 95, 95, 100, 111, 117, 98, 108, 101, 50, 117, 105, 110, 116, 95, 114, 100, 40, 37, 102, 41, 32, 105, 115, 58, 32, 37, 100, 10};
.global .align 1 .b8 $str$15[34] = {99, 117, 100, 97, 32, 95, 95, 100, 111, 117, 98, 108, 101, 50, 117, 105, 110, 116, 95, 114, 110, 40, 37, 102, 41, 32, 105, 115, 58, 32, 37, 100, 10};
.global .align 1 .b8 $str$16[34] = {99, 117, 100, 97, 32, 95, 95, 100, 111, 117, 98, 108, 101, 50, 117, 105, 110, 116, 95, 114, 117, 40, 37, 102, 41, 32, 105, 115, 58, 32, 37, 100, 10};
.global .align 1 .b8 $str$17[34] = {99, 117, 100, 97, 32, 95, 95, 100, 111, 117, 98, 108, 101, 50, 117, 105, 110, 116, 95, 114, 122, 40, 37, 102, 41, 32, 105, 115, 58, 32, 37, 100, 10};
.global .align 1 .b8 $str$18[35] = {99, 117, 100, 97, 32, 95, 95, 100, 111, 117, 98, 108, 101, 50, 117, 108, 108, 95, 114, 100, 40, 37, 102, 41, 32, 105, 115, 58, 32, 37, 108, 108, 100, 10};
.global .align 1 .b8 $str$19[35] = {99, 117, 100, 97, 32, 95, 95, 100, 111, 117, 98, 108, 101, 50, 117, 108, 108, 95, 114, 110, 40, 37, 102, 41, 32, 105, 115, 58, 32, 37, 108, 108, 100, 10};
.global .align 1 .b8 $str$20[35] = {99, 117, 100, 97, 32, 95, 95, 100, 111, 117, 98, 108, 101, 50, 117, 108, 108, 95, 114, 117, 40, 37, 102, 41, 32, 105, 115, 58, 32, 37, 108, 108, 100, 10};
.global .align 1 .b8 $str$21[35] = {99, 117, 100, 97, 32, 95, 95, 100, 111, 117, 98, 108, 101, 50, 117, 108, 108, 95, 114, 122, 40, 37, 102, 41, 32, 105, 115, 58, 32, 37, 108, 108, 100, 10};
.global .align 1 .b8 $str$22[40] = {99, 117, 100, 97, 32, 95, 95, 100, 111, 117, 98, 108, 101, 95, 97, 115, 95, 108, 111, 110, 103, 108, 111, 110, 103, 40, 37, 102, 41, 32, 105, 115, 58, 32, 37, 108, 108, 100, 10};
.global .align 1 .b8 $str$23[67] = {61, 61, 61, 61, 61, 61, 61, 61, 61, 61, 61, 61, 61, 61, 61, 61, 61, 61, 61, 61, 61, 61, 61, 61, 61, 61, 61, 61, 61, 61, 61, 61, 61, 61, 61, 61, 61, 61, 61, 61, 61, 61, 61, 61, 61, 61, 61, 61, 61, 61, 61, 61, 61, 61, 61, 61, 61, 61, 61, 61, 61, 61, 61, 61, 61, 10};
.global .align 1 .b8 $str$24[32] = {99, 117, 100, 97, 32, 95, 95, 102, 108, 111, 97, 116, 50, 105, 110, 116, 95, 114, 100, 40, 37, 102, 41, 32, 105, 115, 58, 32, 37, 100, 10};
.global .align 1 .b8 $str$25[32] = {99, 117, 100, 97, 32, 95, 95, 102, 108, 111, 97, 116, 50, 105, 110, 116, 95, 114, 110, 40, 37, 102, 41, 32, 105, 115, 58, 32, 37, 100, 10};
.global .align 1 .b8 $str$26[32] = {99, 117, 100, 97, 32, 95, 95, 102, 108, 111, 97, 116, 50, 105, 110, 116, 95, 114, 117, 40, 37, 102, 41, 32, 105, 115, 58, 32, 37, 100, 10};
.global .align 1 .b8 $str$27[32] = {99, 117, 100, 97, 32, 95, 95, 102, 108, 111, 97, 116, 50, 105, 110, 116, 95, 114, 122, 40, 37, 102, 41, 32, 105, 115, 58, 32, 37, 100, 10};
.global .align 1 .b8 $str$28[33] = {99, 117, 100, 97, 32, 95, 95, 102, 108, 111, 97, 116, 50, 108, 108, 95, 114, 100, 40, 37, 102, 41, 32, 105, 115, 58, 32, 37, 108, 108, 100, 10};
.global .align 1 .b8 $str$29[33] = {99, 117, 100, 97, 32, 95, 95, 102, 108, 111, 97, 116, 50, 108, 108, 95, 114, 110, 40, 37, 102, 41, 32, 105, 115, 58, 32, 37, 108, 108, 100, 10};
.global .align 1 .b8 $str$30[33] = {99, 117, 100, 97, 32, 95, 95, 102, 108, 111, 97, 116, 50, 108, 108, 95, 114, 117, 40, 37, 102, 41, 32, 105, 115, 58, 32, 37, 108, 108, 100, 10};
.global .align 1 .b8 $str$31[33] = {99, 117, 100, 97, 32, 95, 95, 102, 108, 111, 97, 116, 50, 108, 108, 95, 114, 122, 40, 37, 102, 41, 32, 105, 115, 58, 32, 37, 108, 108, 100, 10};
.global .align 1 .b8 $str$32[33] = {99, 117, 100, 97, 32, 95, 95, 102, 108, 111, 97, 116, 50, 117, 105, 110, 116, 95, 114, 100, 40, 37, 102, 41, 32, 105, 115, 58, 32, 37, 100, 10};
.global .align 1 .b8 $str$33[33] = {99, 117, 100, 97, 32, 95, 95, 102, 108, 111, 97, 116, 50, 117, 105, 110, 116, 95, 114, 110, 40, 37, 102, 41, 32, 105, 115, 58, 32, 37, 100, 10};
.global .align 1 .b8 $str$34[69] = {61, 61, 61, 61, 61, 61, 61, 61, 61, 61, 61, 61, 61, 61, 61, 61, 61, 61, 61, 61, 61, 61, 61, 61, 61, 61, 61, 61, 61, 61, 61, 61, 61, 61, 61, 61, 61, 61, 61, 61, 61, 61, 61, 61, 61, 61, 61, 61, 61, 61, 61, 61, 61, 61, 61, 61, 61, 61, 61, 61, 61, 61, 61, 61, 61, 61, 61, 10};
.global .align 1 .b8 $str$35[33] = {99, 117, 100, 97, 32, 95, 95, 105, 110, 116, 50, 100, 111, 117, 98, 108, 101, 95, 114, 110, 40, 37, 100, 41, 32, 105, 115, 58, 32, 37, 102, 10};
.global .align 1 .b8 $str$36[32] = {99, 117, 100, 97, 32, 95, 95, 105, 110, 116, 50, 102, 108, 111, 97, 116, 95, 114, 100, 40, 37, 100, 41, 32, 105, 115, 58, 32, 37, 102, 10};
.global .align 1 .b8 $str$37[32] = {99, 117, 100, 97, 32, 95, 95, 105, 110, 116, 50, 102, 108, 111, 97, 116, 95, 114, 110, 40, 37, 100, 41, 32, 105, 115, 58, 32, 37, 102, 10};
.global .align 1 .b8 $str$38[32] = {99, 117, 100, 97, 32, 95, 95, 105, 110, 116, 50, 102, 108, 111, 97, 116, 95, 114, 117, 40, 37, 100, 41, 32, 105, 115, 58, 32, 37, 102, 10};
.global .align 1 .b8 $str$39[32] = {99, 117, 100, 97, 32, 95, 95, 105, 110, 116, 50, 102, 108, 111, 97, 116, 95, 114, 122, 40, 37, 100, 41, 32, 105, 115, 58, 32, 37, 102, 10};
.global .align 1 .b8 $str$40[32] = {99, 117, 100, 97, 32, 95, 95, 105, 110, 116, 95, 97, 115, 95, 102, 108, 111, 97, 116, 40, 37, 100, 41, 32, 105, 115, 58, 32, 37, 102, 10};
.global .align 1 .b8 $str$41[59] = {61, 61, 61, 61, 61, 61, 61, 61, 61, 61, 61, 61, 61, 61, 61, 61, 61, 61, 61, 61, 61, 61, 61, 61, 61, 61, 61, 61, 61, 61, 61, 61, 61, 61, 61, 61, 61, 61, 61, 61, 61, 61, 61, 61, 61, 61, 61, 61, 61, 61, 61, 61, 61, 61, 61, 61, 61, 10};

.visible .entry _Z21test_double_type_castd(
	.param .f64 _Z21test_double_type_castd_param_0
)
{
	.local .align 16 .b8 	__local_depot0[16];
	.reg .b64 	%SP;
	.reg .b64 	%SPL;
	.reg .b32 	%r<59>;
	.reg .b32 	%f<5>;
	.reg .b64 	%rd<60>;
	.reg .b64 	%fd<6>;

	mov.u64 	%SPL, __local_depot0;
	cvta.local.u64 	%SP, %SPL;
	ld.param.f64 	%fd1, [_Z21test_double_type_castd_param_0];
	add.u64 	%rd1, %SP, 0;
	add.u64 	%rd2, %SPL, 0;
	cvt.rm.f32.f64 	%f1, %fd1;
	cvt.f64.f32 	%fd2, %f1;
	st.local.v2.f64 	[%rd2], {%fd1, %fd2};
	mov.u64 	%rd3, $str;
	cvta.global.u64 	%rd4, %rd3;
	{ // callseq 0, 0
	.param .b64 param0;
	st.param.b64 	[param0], %rd4;
	.param .b64 param1;
	st.param.b64 	[param1], %rd1;
	.param .b32 retval0;
	call.uni (retval0), 
	vprintf, 
	(
	param0, 
	param1
	);
	ld.param.b32 	%r1, [retval0];
	} // callseq 0
	cvt.rn.f32.f64 	%f2, %fd1;
	cvt.f64.f32 	%fd3, %f2;
	st.local.v2.f64 	[%rd2], {%fd1, %fd3};
	mov.u64 	%rd5, $str$1;
	cvta.global.u64 	%rd6, %rd5;
	{ // callseq 1, 0
	.param .b64 param0;
	st.param.b64 	[param0], %rd6;
	.param .b64 param1;
	st.param.b64 	[param1], %rd1;
	.param .b32 retval0;
	call.uni (retval0), 
	vprintf, 
	(
	param0, 
	param1
	);
	ld.param.b32 	%r3, [retval0];
	} // callseq 1
	cvt.rp.f32.f64 	%f3, %fd1;
	cvt.f64.f32 	%fd4, %f3;
	st.local.v2.f64 	[%rd2], {%fd1, %fd4};
	mov.u64 	%rd7, $str$2;
	cvta.global.u64 	%rd8, %rd7;
	{ // callseq 2, 0
	.param .b64 param0;
	st.param.b64 	[param0], %rd8;
	.param .b64 param1;
	st.param.b64 	[param1], %rd1;
	.param .b32 retval0;
	call.uni (retval0), 
	vprintf, 
	(
	param0, 
	param1
	);
	ld.param.b32 	%r5, [retval0];
	} // callseq 2
	cvt.rz.f32.f64 	%f4, %fd1;
	cvt.f64.f32 	%fd5, %f4;
	st.local.v2.f64 	[%rd2], {%fd1, %fd5};
	mov.u64 	%rd9, $str$3;
	cvta.global.u64 	%rd10, %rd9;
	{ // callseq 3, 0
	.param .b64 param0;
	st.param.b64 	[param0], %rd10;
	.param .b64 param1;
	st.param.b64 	[param1], %rd1;
	.param .b32 retval0;
	call.uni (retval0), 
	vprintf, 
	(
	param0, 
	param1
	);
	ld.param.b32 	%r7, [retval0];
	} // callseq 3
	{
	.reg .b32 %temp; 
	mov.b64 	{%temp, %r9}, %fd1;
	}
	st.local.f64 	[%rd2], %fd1;
	st.local.u32 	[%rd2+8], %r9;
	mov.u64 	%rd11, $str$4;
	cvta.global.u64 	%rd12, %rd11;
	{ // callseq 4, 0
	.param .b64 param0;
	st.param.b64 	[param0], %rd12;
	.param .b64 param1;
	st.param.b64 	[param1], %rd1;
	.param .b32 retval0;
	call.uni (retval0), 
	vprintf, 
	(
	param0, 
	param1
	);
	ld.param.b32 	%r10, [retval0];
	} // callseq 4
	cvt.rmi.s32.f64 	%r12, %fd1;
	st.local.f64 	[%rd2], %fd1;
	st.local.u32 	[%rd2+8], %r12;
	mov.u64 	%rd13, $str$5;
	cvta.global.u64 	%rd14, %rd13;
	{ // callseq 5, 0
	.param .b64 param0;
	st.param.b64 	[param0], %rd14;
	.param .b64 param1;
	st.param.b64 	[param1], %rd1;
	.param .b32 retval0;
	call.uni (retval0), 
	vprintf, 
	(
	param0, 
	param1
	);
	ld.param.b32 	%r13, [retval0];
	} // callseq 5
	cvt.rni.s32.f64 	%r15, %fd1;
	st.local.f64 	[%rd2], %fd1;
	st.local.u32 	[%rd2+8], %r15;
	mov.u64 	%rd15, $str$6;
	cvta.global.u64 	%rd16, %rd15;
	{ // callseq 6, 0
	.param .b64 param0;
	st.param.b64 	[param0], %rd16;
	.param .b64 param1;
	st.param.b64 	[param1], %rd1;
	.param .b32 retval0;
	call.uni (retval0), 
	vprintf, 
	(
	param0, 
	param1
	);
	ld.param.b32 	%r16, [retval0];
	} // callseq 6
	cvt.rpi.s32.f64 	%r18, %fd1;
	st.local.f64 	[%rd2], %fd1;
	st.local.u32 	[%rd2+8], %r18;
	mov.u64 	%rd17, $str$7;
	cvta.global.u64 	%rd18, %rd17;
	{ // callseq 7, 0
	.param .b64 param0;
	st.param.b64 	[param0], %rd18;
	.param .b64 param1;
	st.param.b64 	[param1], %rd1;
	.param .b32 retval0;
	call.uni (retval0), 
	vprintf, 
	(
	param0, 
	param1
	);
	ld.param.b32 	%r19, [retval0];
	} // callseq 7
	cvt.rzi.s32.f64 	%r21, %fd1;
	st.local.f64 	[%rd2], %fd1;
	st.local.u32 	[%rd2+8], %r21;
	mov.u64 	%rd19, $str$8;
	cvta.global.u64 	%rd20, %rd19;
	{ // callseq 8, 0
	.param .b64 param0;
	st.param.b64 	[param0], %rd20;
	.param .b64 param1;
	st.param.b64 	[param1], %rd1;
	.param .b32 retval0;
	call.uni (retval0), 
	vprintf, 
	(
	param0, 
	param1
	);
	ld.param.b32 	%r22, [retval0];
	} // callseq 8
	cvt.rmi.s64.f64 	%rd21, %fd1;
	mov.b64 	%rd22, %fd1;
	st.local.v2.u64 	[%rd2], {%rd22, %rd21};
	mov.u64 	%rd23, $str$9;
	cvta.global.u64 	%rd24, %rd23;
	{ // callseq 9, 0
	.param .b64 param0;
	st.param.b64 	[param0], %rd24;
	.param .b64 param1;
	st.param.b64 	[param1], %rd1;
	.param .b32 retval0;
	call.uni (retval0), 
	vprintf, 
	(
	param0, 
	param1
	);
	ld.param.b32 	%r24, [retval0];
	} // callseq 9
	cvt.rni.s64.f64 	%rd25, %fd1;
	st.local.v2.u64 	[%rd2], {%rd22, %rd25};
	mov.u64 	%rd26, $str$10;
	cvta.global.u64 	%rd27, %rd26;
	{ // callseq 10, 0
	.param .b64 param0;
	st.param.b64 	[param0], %rd27;
	.param .b64 param1;
	st.param.b64 	[param1], %rd1;
	.param .b32 retval0;
	call.uni (retval0), 
	vprintf, 
	(
	param0, 
	param1
	);
	ld.param.b32 	%r26, [retval0];
	} // callseq 10
	cvt.rpi.s64.f64 	%rd28, %fd1;
	st.local.v2.u64 	[%rd2], {%rd22, %rd28};
	mov.u64 	%rd29, $str$11;
	cvta.global.u64 	%rd30, %rd29;
	{ // callseq 11, 0
	.param .b64 param0;
	st.param.b64 	[param0], %rd30;
	.param .b64 param1;
	st.param.b64 	[param1], %rd1;
	.param .b32 retval0;
	call.uni (retval0), 
	vprintf, 
	(
	param0, 
	param1
	);
	ld.param.b32 	%r28, [retval0];
	} // callseq 11
	cvt.rzi.s64.f64 	%rd31, %fd1;
	st.local.v2.u64 	[%rd2], {%rd22, %rd31};
	mov.u64 	%rd32, $str$12;
	cvta.global.u64 	%rd33, %rd32;
	{ // callseq 12, 0
	.param .b64 param0;
	st.param.b64 	[param0], %rd33;
	.param .b64 param1;
	st.param.b64 	[param1], %rd1;
	.param .b32 retval0;
	call.uni (retval0), 
	vprintf, 
	(
	param0, 
	param1
	);
	ld.param.b32 	%r30, [retval0];
	} // callseq 12
	{
	.reg .b32 %temp; 
	mov.b64 	{%r32, %temp}, %fd1;
	}
	st.local.f64 	[%rd2], %fd1;
	st.local.u32 	[%rd2+8], %r32;
	mov.u64 	%rd34, $str$13;
	cvta.global.u64 	%rd35, %rd34;
	{ // callseq 13, 0
	.param .b64 param0;
	st.param.b64 	[param0], %rd35;
	.param .b64 param1;
	st.param.b64 	[param1], %rd1;
	.param .b32 retval0;
	call.uni (retval0), 
	vprintf, 
	(
	param0, 
	param1
	);
	ld.param.b32 	%r33, [retval0];
	} // callseq 13
	cvt.rmi.u32.f64 	%r35, %fd1;
	st.local.f64 	[%rd2], %fd1;
	st.local.u32 	[%rd2+8], %r35;
	mov.u64 	%rd36, $str$14;
	cvta.global.u64 	%rd37, %rd36;
	{ // callseq 14, 0
	.param .b64 param0;
	st.param.b64 	[param0], %rd37;
	.param .b64 param1;
	st.param.b64 	[param1], %rd1;
	.param .b32 retval0;
	call.uni (retval0), 
	vprintf, 
	(
	param0, 
	param1
	);
	ld.param.b32 	%r36, [retval0];
	} // callseq 14
	cvt.rni.u32.f64 	%r38, %fd1;
	st.local.f64 	[%rd2], %fd1;
	st.local.u32 	[%rd2+8], %r38;
	mov.u64 	%rd38, $str$15;
	cvta.global.u64 	%rd39, %rd38;
	{ // callseq 15, 0
	.param .b64 param0;
	st.param.b64 	[param0], %rd39;
	.param .b64 param1;
	st.param.b64 	[param1], %rd1;
	.param .b32 retval0;
	call.uni (retval0), 
	vprintf, 
	(
	param0, 
	param1
	);
	ld.param.b32 	%r39, [retval0];
	} // callseq 15
	cvt.rpi.u32.f64 	%r41, %fd1;
	st.local.f64 	[%rd2], %fd1;
	st.local.u32 	[%rd2+8], %r41;
	mov.u64 	%rd40, $str$16;
	cvta.global.u64 	%rd41, %rd40;
	{ // callseq 16, 0
	.param .b64 param0;
	st.param.b64 	[param0], %rd41;
	.param .b64 param1;
	st.param.b64 	[param1], %rd1;
	.param .b32 retval0;
	call.uni (retval0), 
	vprintf, 
	(
	param0, 
	param1
	);
	ld.param.b32 	%r42, [retval0];
	} // callseq 16
	cvt.rzi.u32.f64 	%r44, %fd1;
	st.local.f64 	[%rd2], %fd1;
	st.local.u32 	[%rd2+8], %r44;
	mov.u64 	%rd42, $str$17;
	cvta.global.u64 	%rd43, %rd42;
	{ // callseq 17, 0
	.param .b64 param0;
	st.param.b64 	[param0], %rd43;
	.param .b64 param1;
	st.param.b64 	[param1], %rd1;
	.param .b32 retval0;
	call.uni (retval0), 
	vprintf, 
	(
	param0, 
	param1
	);
	ld.param.b32 	%r45, [retval0];
	} // callseq 17
	cvt.rmi.u64.f64 	%rd44, %fd1;
	st.local.v2.u64 	[%rd2], {%rd22, %rd44};
	mov.u64 	%rd45, $str$18;
	cvta.global.u64 	%rd46, %rd45;
	{ // callseq 18, 0
	.param .b64 param0;
	st.param.b64 	[param0], %rd46;
	.param .b64 param1;
	st.param.b64 	[param1], %rd1;
	.param .b32 retval0;
	call.uni (retval0), 
	vprintf, 
	(
	param0, 
	param1
	);
	ld.param.b32 	%r47, [retval0];
	} // callseq 18
	cvt.rni.u64.f64 	%rd47, %fd1;
	st.local.v2.u64 	[%rd2], {%rd22, %rd47};
	mov.u64 	%rd48, $str$19;
	cvta.global.u64 	%rd49, %rd48;
	{ // callseq 19, 0
	.param .b64 param0;
	st.param.b64 	[param0], %rd49;
	.param .b64 param1;
	st.param.b64 	[param1], %rd1;
	.param .b32 retval0;
	call.uni (retval0), 
	vprintf, 
	(
	param0, 
	param1
	);
	ld.param.b32 	%r49, [retval0];
	} // callseq 19
	cvt.rpi.u64.f64 	%rd50, %fd1;
	st.local.v2.u64 	[%rd2], {%rd22, %rd50};
	mov.u64 	%rd51, $str$20;
	cvta.global.u64 	%rd52, %rd51;
	{ // callseq 20, 0
	.param .b64 param0;
	st.param.b64 	[param0], %rd52;
	.param .b64 param1;
	st.param.b64 	[param1], %rd1;
	.param .b32 retval0;
	call.uni (retval0), 
	vprintf, 
	(
	param0, 
	param1
	);
	ld.param.b32 	%r51, [retval0];
	} // callseq 20
	cvt.rzi.u64.f64 	%rd53, %fd1;
	st.local.v2.u64 	[%rd2], {%rd22, %rd53};
	mov.u64 	%rd54, $str$21;
	cvta.global.u64 	%rd55, %rd54;
	{ // callseq 21, 0
	.param .b64 param0;
	st.param.b64 	[param0], %rd55;
	.param .b64 param1;
	st.param.b64 	[param1], %rd1;
	.param .b32 retval0;
	call.uni (retval0), 
	vprintf, 
	(
	param0, 
	param1
	);
	ld.param.b32 	%r53, [retval0];
	} // callseq 21
	st.local.v2.f64 	[%rd2], {%fd1, %fd1};
	mov.u64 	%rd56, $str$22;
	cvta.global.u64 	%rd57, %rd56;
	{ // callseq 22, 0
	.param .b64 param0;
	st.param.b64 	[param0], %rd57;
	.param .b64 param1;
	st.param.b64 	[param1], %rd1;
	.param .b32 retval0;
	call.uni (retval0), 
	vprintf, 
	(
	param0, 
	param1
	);
	ld.param.b32 	%r55, [retval0];
	} // callseq 22
	mov.u64 	%rd58, $str$23;
	cvta.global.u64 	%rd59, %rd58;
	{ // callseq 23, 0
	.param .b64 param0;
	st.param.b64 	[param0], %rd59;
	.param .b64 param1;
	st.param.b64 	[param1], 0;
	.param .b32 retval0;
	call.uni (retval0), 
	vprintf, 
	(
	param0, 
	param1
	);
	ld.param.b32 	%r57, [retval0];
	} // callseq 23
	ret;

}
	// .globl	_Z20test_float_type_castf
.visible .entry _Z20test_float_type_castf(
	.param .f32 _Z20test_float_type_castf_param_0
)
{
	.local .align 16 .b8 	__local_depot1[16];
	.reg .b64 	%SP;
	.reg .b64 	%SPL;
	.reg .b32 	%r<29>;
	.reg .b32 	%f<2>;
	.reg .b64 	%rd<30>;
	.reg .b64 	%fd<2>;

	mov.u64 	%SPL, __local_depot1;
	cvta.local.u64 	%SP, %SPL;
	ld.param.f32 	%f1, [_Z20test_float_type_castf_param_0];
	add.u64 	%rd1, %SP, 0;
	add.u64 	%rd2, %SPL, 0;
	cvt.f64.f32 	%fd1, %f1;
	cvt.rmi.s32.f32 	%r1, %f1;
	st.local.f64 	[%rd2], %fd1;
	st.local.u32 	[%rd2+8], %r1;
	mov.u64 	%rd3, $str$24;
	cvta.global.u64 	%rd4, %rd3;
	{ // callseq 24, 0
	.param .b64 param0;
	st.param.b64 	[param0], %rd4;
	.param .b64 param1;
	st.param.b64 	[param1], %rd1;
	.param .b32 retval0;
	call.uni (retval0), 
	vprintf, 
	(
	param0, 
	param1
	);
	ld.param.b32 	%r2, [retval0];
	} // callseq 24
	cvt.rni.s32.f32 	%r4, %f1;
	st.local.f64 	[%rd2], %fd1;
	st.local.u32 	[%rd2+8], %r4;
	mov.u64 	%rd5, $str$25;
	cvta.global.u64 	%rd6, %rd5;
	{ // callseq 25, 0
	.param .b64 param0;
	st.param.b64 	[param0], %rd6;
	.param .b64 param1;
	st.param.b64 	[param1], %rd1;
	.param .b32 retval0;
	call.uni (retval0), 
	vprintf, 
	(
	param0, 
	param1
	);
	ld.param.b32 	%r5, [retval0];
	} // callseq 25
	cvt.rpi.s32.f32 	%r7, %f1;
	st.local.f64 	[%rd2], %fd1;
	st.local.u32 	[%rd2+8], %r7;
	mov.u64 	%rd7, $str$26;
	cvta.global.u64 	%rd8, %rd7;
	{ // callseq 26, 0
	.param .b64 param0;
	st.param.b64 	[param0], %rd8;
	.param .b64 param1;
	st.param.b64 	[param1], %rd1;
	.param .b32 retval0;
	call.uni (retval0), 
	vprintf, 
	(
	param0, 
	param1
	);
	ld.param.b32 	%r8, [retval0];
	} // callseq 26
	cvt.rzi.s32.f32 	%r10, %f1;
	st.local.f64 	[%rd2], %fd1;
	st.local.u32 	[%rd2+8], %r10;
	mov.u64 	%rd9, $str$27;
	cvta.global.u64 	%rd10, %rd9;
	{ // callseq 27, 0
	.param .b64 param0;
	st.param.b64 	[param0], %rd10;
	.param .b64 param1;
	st.param.b64 	[param1], %rd1;
	.param .b32 retval0;
	call.uni (retval0), 
	vprintf, 
	(
	param0, 
	param1
	);
	ld.param.b32 	%r11, [retval0];
	} // callseq 27
	cvt.rmi.s64.f32 	%rd11, %f1;
	mov.b64 	%rd12, %fd1;
	st.local.v2.u64 	[%rd2], {%rd12, %rd11};
	mov.u64 	%rd13, $str$28;
	cvta.global.u64 	%rd14, %rd13;
	{ // callseq 28, 0
	.param .b64 param0;
	st.param.b64 	[param0], %rd14;
	.param .b64 param1;
	st.param.b64 	[param1], %rd1;
	.param .b32 retval0;
	call.uni (retval0), 
	vprintf, 
	(
	param0, 
	param1
	);
	ld.param.b32 	%r13, [retval0];
	} // callseq 28
	cvt.rni.s64.f32 	%rd15, %f1;
	st.local.v2.u64 	[%rd2], {%rd12, %rd15};
	mov.u64 	%rd16, $str$29;
	cvta.global.u64 	%rd17, %rd16;
	{ // callseq 29, 0
	.param .b64 param0;
	st.param.b64 	[param0], %rd17;
	.param .b64 param1;
	st.param.b64 	[param1], %rd1;
	.param .b32 retval0;
	call.uni (retval0), 
	vprintf, 
	(
	param0, 
	param1
	);
	ld.param.b32 	%r15, [retval0];
	} // callseq 29
	cvt.rpi.s64.f32 	%rd18, %f1;
	st.local.v2.u64 	[%rd2], {%rd12, %rd18};
	mov.u64 	%rd19, $str$30;
	cvta.global.u64 	%rd20, %rd19;
	{ // callseq 30, 0
	.param .b64 param0;
	st.param.b64 	[param0], %rd20;
	.param .b64 param1;
	st.param.b64 	[param1], %rd1;
	.param .b32 retval0;
	call.uni (retval0), 
	vprintf, 
	(
	param0, 
	param1
	);
	ld.param.b32 	%r17, [retval0];
	} // callseq 30
	cvt.rzi.s64.f32 	%rd21, %f1;
	st.local.v2.u64 	[%rd2], {%rd12, %rd21};
	mov.u64 	%rd22, $str$31;
	cvta.global.u64 	%rd23, %rd22;
	{ // callseq 31, 0
	.param .b64 param0;
	st.param.b64 	[param0], %rd23;
	.param .b64 param1;
	st.param.b64 	[param1], %rd1;
	.param .b32 retval0;
	call.uni (retval0), 
	vprintf, 
	(
	param0, 
	param1
	);
	ld.param.b32 	%r19, [retval0];
	} // callseq 31
	cvt.rmi.u32.f32 	%r21, %f1;
	st.local.f64 	[%rd2], %fd1;
	st.local.u32 	[%rd2+8], %r21;
	mov.u64 	%rd24, $str$32;
	cvta.global.u64 	%rd25, %rd24;
	{ // callseq 32, 0
	.param .b64 param0;
	st.param.b64 	[param0], %rd25;
	.param .b64 param1;
	st.param.b64 	[param1], %rd1;
	.param .b32 retval0;
	call.uni (retval0), 
	vprintf, 
	(
	param0, 
	param1
	);
	ld.param.b32 	%r22, [retval0];
	} // callseq 32
	cvt.rni.u32.f32 	%r24, %f1;
	st.local.f64 	[%rd2], %fd1;
	st.local.u32 	[%rd2+8], %r24;
	mov.u64 	%rd26, $str$33;
	cvta.global.u64 	%rd27, %rd26;
	{ // callseq 33, 0
	.param .b64 param0;
	st.param.b64 	[param0], %rd27;
	.param .b64 param1;
	st.param.b64 	[param1], %rd1;
	.param .b32 retval0;
	call.uni (retval0), 
	vprintf, 
	(
	param0, 
	param1
	);
	ld.param.b32 	%r25, [retval0];
	} // callseq 33
	mov.u64 	%rd28, $str$34;
	cvta.global.u64 	%rd29, %rd28;
	{ // callseq 34, 0
	.param .b64 param0;
	st.param.b64 	[param0], %rd29;
	.param .b64 param1;
	st.param.b64 	[param1], 0;
	.param .b32 retval0;
	call.uni (retval0), 
	vprintf, 
	(
	param0, 
	param1
	);
	ld.param.b32 	%r27, [retval0];
	} // callseq 34
	ret;

}
	// .globl	_Z18test_int_type_casti
.visible .entry _Z18test_int_type_casti(
	.param .u32 _Z18test_int_type_casti_param_0
)
{
	.local .align 16 .b8 	__local_depot2[16];
	.reg .b64 	%SP;
	.reg .b64 	%SPL;
	.reg .b32 	%r<16>;
	.reg .b32 	%f<6>;
	.reg .b64 	%rd<17>;
	.reg .b64 	%fd<7>;

	mov.u64 	%SPL, __local_depot2;
	cvta.local.u64 	%SP, %SPL;
	ld.param.u32 	%r1, [_Z18test_int_type_casti_param_0];
	add.u64 	%rd1, %SP, 0;
	add.u64 	%rd2, %SPL, 0;
	cvt.rn.f64.s32 	%fd1, %r1;
	st.local.u32 	[%rd2], %r1;
	st.local.f64 	[%rd2+8], %fd1;
	mov.u64 	%rd3, $str$35;
	cvta.global.u64 	%rd4, %rd3;
	{ // callseq 35, 0
	.param .b64 param0;
	st.param.b64 	[param0], %rd4;
	.param .b64 param1;
	st.param.b64 	[param1], %rd1;
	.param .b32 retval0;
	call.uni (retval0), 
	vprintf, 
	(
	param0, 
	param1
	);
	ld.param.b32 	%r2, [retval0];
	} // callseq 35
	cvt.rm.f32.s32 	%f1, %r1;
	cvt.f64.f32 	%fd2, %f1;
	st.local.u32 	[%rd2], %r1;
	st.local.f64 	[%rd2+8], %fd2;
	mov.u64 	%rd5, $str$36;
	cvta.global.u64 	%rd6, %rd5;
	{ // callseq 36, 0
	.param .b64 param0;
	st.param.b64 	[param0], %rd6;
	.param .b64 param1;
	st.param.b64 	[param1], %rd1;
	.param .b32 retval0;
	call.uni (retval0), 
	vprintf, 
	(
	param0, 
	param1
	);
	ld.param.b32 	%r4, [retval0];
	} // callseq 36
	cvt.rn.f32.s32 	%f2, %r1;
	cvt.f64.f32 	%fd3, %f2;
	st.local.u32 	[%rd2], %r1;
	st.local.f64 	[%rd2+8], %fd3;
	mov.u64 	%rd7, $str$37;
	cvta.global.u64 	%rd8, %rd7;
	{ // callseq 37, 0
	.param .b64 param0;
	st.param.b64 	[param0], %rd8;
	.param .b64 param1;
	st.param.b64 	[param1], %rd1;
	.param .b32 retval0;
	call.uni (retval0), 
	vprintf, 
	(
	param0, 
	param1
	);
	ld.param.b32 	%r6, [retval0];
	} // callseq 37
	cvt.rp.f32.s32 	%f3, %r1;
	cvt.f64.f32 	%fd4, %f3;
	st.local.u32 	[%rd2], %r1;
	st.local.f64 	[%rd2+8], %fd4;
	mov.u64 	%rd9, $str$38;
	cvta.global.u64 	%rd10, %rd9;
	{ // callseq 38, 0
	.param .b64 param0;
	st.param.b64 	[param0], %rd10;
	.param .b64 param1;
	st.param.b64 	[param1], %rd1;
	.param .b32 retval0;
	call.uni (retval0), 
	vprintf, 
	(
	param0, 
	param1
	);
	ld.param.b32 	%r8, [retval0];
	} // callseq 38
	cvt.rz.f32.s32 	%f4, %r1;
	cvt.f64.f32 	%fd5, %f4;
	st.local.u32 	[%rd2], %r1;
	st.local.f64 	[%rd2+8], %fd5;
	mov.u64 	%rd11, $str$39;
	cvta.global.u64 	%rd12, %rd11;
	{ // callseq 39, 0
	.param .b64 param0;
	st.param.b64 	[param0], %rd12;
	.param .b64 param1;
	st.param.b64 	[param1], %rd1;
	.param .b32 retval0;
	call.uni (retval0), 
	vprintf, 
	(
	param0, 
	param1
	);
	ld.param.b32 	%r10, [retval0];
	} // callseq 39
	mov.b32 	%f5, %r1;
	cvt.f64.f32 	%fd6, %f5;
	st.local.u32 	[%rd2], %r1;
	st.local.f64 	[%rd2+8], %fd6;
	mov.u64 	%rd13, $str$40;
	cvta.global.u64 	%rd14, %rd13;
	{ // callseq 40, 0
	.param .b64 param0;
	st.param.b64 	[param0], %rd14;
	.param .b64 param1;
	st.param.b64 	[param1], %rd1;
	.param .b32 retval0;
	call.uni (retval0), 
	vprintf, 
	(
	param0, 
	param1
	);
	ld.param.b32 	%r12, [retval0];
	} // callseq 40
	mov.u64 	%rd15, $str$41;
	cvta.global.u64 	%rd16, %rd15;
	{ // callseq 41, 0
	.param .b64 param0;
	st.param.b64 	[param0], %rd16;
	.param .b64 param1;
	st.param.b64 	[param1], 0;
	.param .b32 retval0;
	call.uni (retval0), 
	vprintf, 
	(
	param0, 
	param1
	);
	ld.param.b32 	%r14, [retval0];
	} // callseq 41
	ret;

}


// ===== COMPILED SASS (sm_100) =====

	.target	sm_100

	.elftype	@"ET_EXEC"


//--------------------- .note.nv.tkinfo           --------------------------
	.section	.note.nv.tkinfo,"",@"SHT_NOTE"
	.sectionflags	@"SHF_NOTE_NV_TKINFO"
	.tkinfo
        /*0018*/ 	.word	0x00000002
        /*0030*/ 	.string	""
        /*0030*/ 	.string	"ptxas"
        /*0030*/ 	.string	"Cuda compilation tools, release 13.0, V13.0.88"
        /*0030*/ 	.string	"Build cuda_13.0.r13.0/compiler.36424714_0"
        /*0030*/ 	.string	"-arch sm_100 -m 64 "



//--------------------- .note.nv.cuinfo           --------------------------
	.section	.note.nv.cuinfo,"",@"SHT_NOTE"
	.sectionflags	@"SHF_NOTE_NV_CUINFO"
        /*0018*/ 	.short	0x0002
        /*001a*/ 	.short	0x0064
        /*001c*/ 	.short	0x0082
	.zero		2


//--------------------- .nv.info                  --------------------------
	.section	.nv.info,"",@"SHT_CUDA_INFO"
	.align	4


	//----- nvinfo : EIATTR_REGCOUNT
	.align		4
        /*0000*/ 	.byte	0x04, 0x2f
        /*0002*/ 	.short	(.L_43 - .L_42)
	.align		4
.L_42:
        /*0004*/ 	.word	index@(_Z21test_double_type_castd)
        /*0008*/ 	.word	0x00000018


	//----- nvinfo : EIATTR_FRAME_SIZE
	.align		4
.L_43:
        /*000c*/ 	.byte	0x04, 0x11
        /*000e*/ 	.short	(.L_45 - .L_44)
	.align		4
.L_44:
        /*0010*/ 	.word	index@(_Z21test_double_type_castd)
        /*0014*/ 	.word	0x00000010


	//----- nvinfo : EIATTR_REGCOUNT
	.align		4
.L_45:
        /*0018*/ 	.byte	0x04, 0x2f
        /*001a*/ 	.short	(.L_47 - .L_46)
	.align		4
.L_46:
        /*001c*/ 	.word	index@(_Z20test_float_type_castf)
        /*0020*/ 	.word	0x0000001a


	//----- nvinfo : EIATTR_FRAME_SIZE
	.align		4
.L_47:
        /*0024*/ 	.byte	0x04, 0x11
        /*0026*/ 	.short	(.L_49 - .L_48)
	.align		4
.L_48:
        /*0028*/ 	.word	index@(_Z20test_float_type_castf)
        /*002c*/ 	.word	0x00000010


	//----- nvinfo : EIATTR_REGCOUNT
	.align		4
.L_49:
        /*0030*/ 	.byte	0x04, 0x2f
        /*0032*/ 	.short	(.L_51 - .L_50)
	.align		4
.L_50:
        /*0034*/ 	.word	index@(_Z18test_int_type_casti)
        /*0038*/ 	.word	0x00000018


	//----- nvinfo : EIATTR_FRAME_SIZE
	.align		4
.L_51:
        /*003c*/ 	.byte	0x04, 0x11
        /*003e*/ 	.short	(.L_53 - .L_52)
	.align		4
.L_52:
        /*0040*/ 	.word	index@(_Z18test_int_type_casti)
        /*0044*/ 	.word	0x00000010


	//----- nvinfo : EIATTR_MIN_STACK_SIZE
	.align		4
.L_53:
        /*0048*/ 	.byte	0x04, 0x12
        /*004a*/ 	.short	(.L_55 - .L_54)
	.align		4
.L_54:
        /*004c*/ 	.word	index@(_Z18test_int_type_casti)
        /*0050*/ 	.word	0x00000010


	//----- nvinfo : EIATTR_MIN_STACK_SIZE
	.align		4
.L_55:
        /*0054*/ 	.byte	0x04, 0x12
        /*0056*/ 	.short	(.L_57 - .L_56)
	.align		4
.L_56:
        /*0058*/ 	.word	index@(_Z20test_float_type_castf)
        /*005c*/ 	.word	0x00000010


	//----- nvinfo : EIATTR_MIN_STACK_SIZE
	.align		4
.L_57:
        /*0060*/ 	.byte	0x04, 0x12
        /*0062*/ 	.short	(.L_59 - .L_58)
	.align		4
.L_58:
        /*0064*/ 	.word	index@(_Z21test_double_type_castd)
        /*0068*/ 	.word	0x00000010
.L_59:


//--------------------- .nv.compat                --------------------------
	.section	.nv.compat,"",@"SHT_CUDA_COMPAT_INFO"
	.align	4
        /*0000*/ 	.byte	0x02, 0x09, 0x00, 0x00, 0x02, 0x02, 0x01, 0x00, 0x02, 0x05, 0x05, 0x00, 0x03, 0x07, 0x01, 0x01
        /*0010*/ 	.byte	0x02, 0x03, 0x00, 0x00, 0x02, 0x06, 0x01, 0x00, 0x04, 0x0b, 0x08, 0x00, 0x09, 0x00, 0x00, 0x00
        /*0020*/ 	.byte	0x00, 0x00, 0x00, 0x00


//--------------------- .nv.info._Z18test_int_type_casti --------------------------
	.section	.nv.info._Z18test_int_type_casti,"",@"SHT_CUDA_INFO"
	.sectionflags	@""
	.align	4


	//----- nvinfo : EIATTR_CUDA_API_VERSION
	.align		4
        /*0000*/ 	.byte	0x04, 0x37
        /*0002*/ 	.short	(.L_61 - .L_60)
.L_60:
        /*0004*/ 	.word	0x00000082


	//----- nvinfo : EIATTR_KPARAM_INFO
	.align		4
.L_61:
        /*0008*/ 	.byte	0x04, 0x17
        /*000a*/ 	.short	(.L_63 - .L_62)
.L_62:
        /*000c*/ 	.word	0x00000000
        /*0010*/ 	.short	0x0000
        /*0012*/ 	.short	0x0000
        /*0014*/ 	.byte	0x00, 0xf0, 0x11, 0x00


	//----- nvinfo : EIATTR_SPARSE_MMA_MASK
	.align		4
.L_63:
        /*0018*/ 	.byte	0x03, 0x50
        /*001a*/ 	.short	0x0000


	//----- nvinfo : EIATTR_MAXREG_COUNT
	.align		4
        /*001c*/ 	.byte	0x03, 0x1b
        /*001e*/ 	.short	0x00ff


	//----- nvinfo : EIATTR_EXTERNS
	.align		4
        /*0020*/ 	.byte	0x04, 0x0f
        /*0022*/ 	.short	(.L_65 - .L_64)


	//   ....[0]....
	.align		4
.L_64:
        /*0024*/ 	.word	index@(vprintf)


	//----- nvinfo : EIATTR_MERCURY_ISA_VERSION
	.align		4
.L_65:
        /*0028*/ 	.byte	0x03, 0x5f
        /*002a*/ 	.short	0x0101


	//----- nvinfo : EIATTR_VRC_CTA_INIT_COUNT
	.align		4
        /*002c*/ 	.byte	0x02, 0x4a
	.zero		1
	.zero		1


	//----- nvinfo : EIATTR_SYSCALL_OFFSETS
	.align		4
        /*0030*/ 	.byte	0x04, 0x46
        /*0032*/ 	.short	(.L_67 - .L_66)


	//   ....[0]....
.L_66:
        /*0034*/ 	.word	0x00000120


	//   ....[1]....
        /*0038*/ 	.word	0x000001f0


	//   ....[2]....
        /*003c*/ 	.word	0x000002c0


	//   ....[3]....
        /*0040*/ 	.word	0x00000390


	//   ....[4]....
        /*0044*/ 	.word	0x00000460


	//   ....[5]....
        /*0048*/ 	.word	0x00000520


	//   ....[6]....
        /*004c*/ 	.word	0x00000590


	//----- nvinfo : EIATTR_EXIT_INSTR_OFFSETS
	.align		4
.L_67:
        /*0050*/ 	.byte	0x04, 0x1c
        /*0052*/ 	.short	(.L_69 - .L_68)


	//   ....[0]....
.L_68:
        /*0054*/ 	.word	0x000005a0


	//----- nvinfo : EIATTR_CBANK_PARAM_SIZE
	.align		4
.L_69:
        /*0058*/ 	.byte	0x03, 0x19
        /*005a*/ 	.short	0x0004


	//----- nvinfo : EIATTR_PARAM_CBANK
	.align		4
        /*005c*/ 	.byte	0x04, 0x0a
        /*005e*/ 	.short	(.L_71 - .L_70)
	.align		4
.L_70:
        /*0060*/ 	.word	index@(.nv.constant0._Z18test_int_type_casti)
        /*0064*/ 	.short	0x0380
        /*0066*/ 	.short	0x0004


	//----- nvinfo : EIATTR_SW_WAR
	.align		4
.L_71:
        /*0068*/ 	.byte	0x04, 0x36
        /*006a*/ 	.short	(.L_73 - .L_72)
.L_72:
        /*006c*/ 	.word	0x00000008
.L_73:


//--------------------- .nv.info._Z20test_float_type_castf --------------------------
	.section	.nv.info._Z20test_float_type_castf,"",@"SHT_CUDA_INFO"
	.sectionflags	@""
	.align	4


	//----- nvinfo : EIATTR_CUDA_API_VERSION
	.align		4
        /*0000*/ 	.byte	0x04, 0x37
        /*0002*/ 	.short	(.L_75 - .L_74)
.L_74:
        /*0004*/ 	.word	0x00000082


	//----- nvinfo : EIATTR_KPARAM_INFO
	.align		4
.L_75:
        /*0008*/ 	.byte	0x04, 0x17
        /*000a*/ 	.short	(.L_77 - .L_76)
.L_76:
        /*000c*/ 	.word	0x00000000
        /*0010*/ 	.short	0x0000
        /*0012*/ 	.short	0x0000
        /*0014*/ 	.byte	0x00, 0xf0, 0x11, 0x00


	//----- nvinfo : EIATTR_SPARSE_MMA_MASK
	.align		4
.L_77:
        /*0018*/ 	.byte	0x03, 0x50
        /*001a*/ 	.short	0x0000


	//----- nvinfo : EIATTR_MAXREG_COUNT
	.align		4
        /*001c*/ 	.byte	0x03, 0x1b
        /*001e*/ 	.short	0x00ff


	//----- nvinfo : EIATTR_EXTERNS
	.align		4
        /*0020*/ 	.byte	0x04, 0x0f
        /*0022*/ 	.short	(.L_79 - .L_78)


	//   ....[0]....
	.align		4
.L_78:
        /*0024*/ 	.word	index@(vprintf)


	//----- nvinfo : EIATTR_MERCURY_ISA_VERSION
	.align		4
.L_79:
        /*0028*/ 	.byte	0x03, 0x5f
        /*002a*/ 	.short	0x0101


	//----- nvinfo : EIATTR_VRC_CTA_INIT_COUNT
	.align		4
        /*002c*/ 	.byte	0x02, 0x4a
	.zero		1
	.zero		1


	//----- nvinfo : EIATTR_SYSCALL_OFFSETS
	.align		4
        /*0030*/ 	.byte	0x04, 0x46
        /*0032*/ 	.short	(.L_81 - .L_80)


	//   ....[0]....
.L_80:
        /*0034*/ 	.word	0x00000130


	//   ....[1]....
        /*0038*/ 	.word	0x000001f0


	//   ....[2]....
        /*003c*/ 	.word	0x000002b0


	//   ....[3]....
        /*0040*/ 	.word	0x00000370


	//   ....[4]....
        /*0044*/ 	.word	0x00000420


	//   ....[5]....
        /*0048*/ 	.word	0x000004d0


	//   ....[6]....
        /*004c*/ 	.word	0x00000580


	//   ....[7]....
        /*0050*/ 	.word	0x00000630


	//   ....[8]....
        /*0054*/ 	.word	0x000006f0


	//   ....[9]....
        /*0058*/ 	.word	0x000007b0


	//   ....[10]....
        /*005c*/ 	.word	0x00000820


	//----- nvinfo : EIATTR_EXIT_INSTR_OFFSETS
	.align		4
.L_81:
        /*0060*/ 	.byte	0x04, 0x1c
        /*0062*/ 	.short	(.L_83 - .L_82)


	//   ....[0]....
.L_82:
        /*0064*/ 	.word	0x00000830


	//----- nvinfo : EIATTR_CBANK_PARAM_SIZE
	.align		4
.L_83:
        /*0068*/ 	.byte	0x03, 0x19
        /*006a*/ 	.short	0x0004


	//----- nvinfo : EIATTR_PARAM_CBANK
	.align		4
        /*006c*/ 	.byte	0x04, 0x0a
        /*006e*/ 	.short	(.L_85 - .L_84)
	.align		4
.L_84:
        /*0070*/ 	.word	index@(.nv.constant0._Z20test_float_type_castf)
        /*0074*/ 	.short	0x0380
        /*0076*/ 	.short	0x0004


	//----- nvinfo : EIATTR_SW_WAR
	.align		4
.L_85:
        /*0078*/ 	.byte	0x04, 0x36
        /*007a*/ 	.short	(.L_87 - .L_86)
.L_86:
        /*007c*/ 	.word	0x00000008
.L_87:


//--------------------- .nv.info._Z21test_double_type_castd --------------------------
	.section	.nv.info._Z21test_double_type_castd,"",@"SHT_CUDA_INFO"
	.sectionflags	@""
	.align	4


	//----- nvinfo : EIATTR_CUDA_API_VERSION
	.align		4
        /*0000*/ 	.byte	0x04, 0x37
        /*0002*/ 	.short	(.L_89 - .L_88)
.L_88:
        /*0004*/ 	.word	0x00000082


	//----- nvinfo : EIATTR_KPARAM_INFO
	.align		4
.L_89:
        /*0008*/ 	.byte	0x04, 0x17
        /*000a*/ 	.short	(.L_91 - .L_90)
.L_90:
        /*000c*/ 	.word	0x00000000
        /*0010*/ 	.short	0x0000
        /*0012*/ 	.short	0x0000
        /*0014*/ 	.byte	0x00, 0xf0, 0x21, 0x00


	//----- nvinfo : EIATTR_SPARSE_MMA_MASK
	.align		4
.L_91:
        /*0018*/ 	.byte	0x03, 0x50
        /*001a*/ 	.short	0x0000


	//----- nvinfo : EIATTR_MAXREG_COUNT
	.align		4
        /*001c*/ 	.byte	0x03, 0x1b
        /*001e*/ 	.short	0x00ff


	//----- nvinfo : EIATTR_EXTERNS
	.align		4
        /*0020*/ 	.byte	0x04, 0x0f
        /*0022*/ 	.short	(.L_93 - .L_92)


	//   ....[0]....
	.align		4
.L_92:
        /*0024*/ 	.word	index@(vprintf)


	//----- nvinfo : EIATTR_MERCURY_ISA_VERSION
	.align		4
.L_93:
        /*0028*/ 	.byte	0x03, 0x5f
        /*002a*/ 	.short	0x0101


	//----- nvinfo : EIATTR_VRC_CTA_INIT_COUNT
	.align		4
        /*002c*/ 	.byte	0x02, 0x4a
	.zero		1
	.zero		1


	//----- nvinfo : EIATTR_SYSCALL_OFFSETS
	.align		4
        /*0030*/ 	.byte	0x04, 0x46
        /*0032*/ 	.short	(.L_95 - .L_94)


	//   ....[0]....
.L_94:
        /*0034*/ 	.word	0x00000120


	//   ....[1]....
        /*0038*/ 	.word	0x000001e0


	//   ....[2]....
        /*003c*/ 	.word	0x000002a0


	//   ....[3]....
        /*0040*/ 	.word	0x00000360


	//   ....[4]....
        /*0044*/ 	.word	0x00000420


	//   ....[5]....
        /*0048*/ 	.word	0x000004e0


	//   ....[6]....
        /*004c*/ 	.word	0x000005a0


	//   ....[7]....
        /*0050*/ 	.word	0x00000660


	//   ....[8]....
        /*0054*/ 	.word	0x00000720


	//   ....[9]....
        /*0058*/ 	.word	0x000007d0


	//   ....[10]....
        /*005c*/ 	.word	0x00000880


	//   ....[11]....
        /*0060*/ 	.word	0x00000930


	//   ....[12]....
        /*0064*/ 	.word	0x000009e0


	//   ....[13]....
        /*0068*/ 	.word	0x00000aa0


	//   ....[14]....
        /*006c*/ 	.word	0x00000b60


	//   ....[15]....
        /*0070*/ 	.word	0x00000c20


	//   ....[16]....
        /*0074*/ 	.word	0x00000ce0


	//   ....[17]....
        /*0078*/ 	.word	0x00000da0


	//   ....[18]....
        /*007c*/ 	.word	0x00000e50


	//   ....[19]....
        /*0080*/ 	.word	0x00000f00


	//   ....[20]....
        /*0084*/ 	.word	0x00000fb0


	//   ....[21]....
        /*0088*/ 	.word	0x00001060


	//   ....[22]....
        /*008c*/ 	.word	0x00001120


	//   ....[23]....
        /*0090*/ 	.word	0x00001190


	//----- nvinfo : EIATTR_EXIT_INSTR_OFFSETS
	.align		4
.L_95:
        /*0094*/ 	.byte	0x04, 0x1c
        /*0096*/ 	.short	(.L_97 - .L_96)


	//   ....[0]....
.L_96:
        /*0098*/ 	.word	0x000011a0


	//----- nvinfo : EIATTR_CBANK_PARAM_SIZE
	.align		4
.L_97:
        /*009c*/ 	.byte	0x03, 0x19
        /*009e*/ 	.short	0x0008


	//----- nvinfo : EIATTR_PARAM_CBANK
	.align		4
        /*00a0*/ 	.byte	0x04, 0x0a
        /*00a2*/ 	.short	(.L_99 - .L_98)
	.align		4
.L_98:
        /*00a4*/ 	.word	index@(.nv.constant0._Z21test_double_type_castd)
        /*00a8*/ 	.short	0x0380
        /*00aa*/ 	.short	0x0008


	//----- nvinfo : EIATTR_SW_WAR
	.align		4
.L_99:
        /*00ac*/ 	.byte	0x04, 0x36
        /*00ae*/ 	.short	(.L_101 - .L_100)
.L_100:
        /*00b0*/ 	.word	0x00000008
.L_101:


//--------------------- .nv.callgraph             --------------------------
	.section	.nv.callgraph,"",@"SHT_CUDA_CALLGRAPH"
	.align	4
	.sectionentsize	8
	.align		4
        /*0000*/ 	.word	0x00000000
	.align		4
        /*0004*/ 	.word	0xffffffff
	.align		4
        /*0008*/ 	.word	index@(_Z18test_int_type_casti)
	.align		4
        /*000c*/ 	.word	index@(vprintf)
	.align		4
        /*0010*/ 	.word	index@(_Z20test_float_type_castf)
	.align		4
        /*0014*/ 	.word	index@(vprintf)
	.align		4
        /*0018*/ 	.word	index@(_Z21test_double_type_castd)
	.align		4
        /*001c*/ 	.word	index@(vprintf)
	.align		4
        /*0020*/ 	.word	0x00000000
	.align		4
        /*0024*/ 	.word	0xfffffffe
	.align		4
        /*0028*/ 	.word	0x00000000
	.align		4
        /*002c*/ 	.word	0xfffffffd
	.align		4
        /*0030*/ 	.word	0x00000000
	.align		4
        /*0034*/ 	.word	0xfffffffc


//--------------------- .nv.constant4             --------------------------
	.section	.nv.constant4,"a",@progbits
	.align	8
	.align		8
.nv.constant4:
        /*0000*/ 	.dword	vprintf
	.align		8
        /*0008*/ 	.dword	$str
	.align		8
        /*0010*/ 	.dword	$str$1
	.align		8
        /*0018*/ 	.dword	$str$2
	.align		8
        /*0020*/ 	.dword	$str$3
	.align		8
        /*0028*/ 	.dword	$str$4
	.align		8
        /*0030*/ 	.dword	$str$5
	.align		8
        /*0038*/ 	.dword	$str$6
	.align		8
        /*0040*/ 	.dword	$str$7
	.align		8
        /*0048*/ 	.dword	$str$8
	.align		8
        /*0050*/ 	.dword	$str$9
	.align		8
        /*0058*/ 	.dword	$str$10
	.align		8
        /*0060*/ 	.dword	$str$11
	.align		8
        /*0068*/ 	.dword	$str$12
	.align		8
        /*0070*/ 	.dword	$str$13
	.align		8
        /*0078*/ 	.dword	$str$14
	.align		8
        /*0080*/ 	.dword	$str$15
	.align		8
        /*0088*/ 	.dword	$str$16
	.align		8
        /*0090*/ 	.dword	$str$17
	.align		8
        /*0098*/ 	.dword	$str$18
	.align		8
        /*00a0*/ 	.dword	$str$19
	.align		8
        /*00a8*/ 	.dword	$str$20
	.align		8
        /*00b0*/ 	.dword	$str$21
	.align		8
        /*00b8*/ 	.dword	$str$22
	.align		8
        /*00c0*/ 	.dword	$str$23
	.align		8
        /*00c8*/ 	.dword	$str$24
	.align		8
        /*00d0*/ 	.dword	$str$25
	.align		8
        /*00d8*/ 	.dword	$str$26
	.align		8
        /*00e0*/ 	.dword	$str$27
	.align		8
        /*00e8*/ 	.dword	$str$28
	.align		8
        /*00f0*/ 	.dword	$str$29
	.align		8
        /*00f8*/ 	.dword	$str$30
	.align		8
        /*0100*/ 	.dword	$str$31
	.align		8
        /*0108*/ 	.dword	$str$32
	.align		8
        /*0110*/ 	.dword	$str$33
	.align		8
        /*0118*/ 	.dword	$str$34
	.align		8
        /*0120*/ 	.dword	$str$35
	.align		8
        /*0128*/ 	.dword	$str$36
	.align		8
        /*0130*/ 	.dword	$str$37
	.align		8
        /*0138*/ 	.dword	$str$38
	.align		8
        /*0140*/ 	.dword	$str$39
	.align		8
        /*0148*/ 	.dword	$str$40
	.align		8
        /*0150*/ 	.dword	$str$41


//--------------------- .text._Z18test_int_type_casti --------------------------
	.section	.text._Z18test_int_type_casti,"ax",@progbits
	.align	128
        .global         _Z18test_int_type_casti
        .type           _Z18test_int_type_casti,@function
        .size           _Z18test_int_type_casti,(.L_x_45 - _Z18test_int_type_casti)
        .other          _Z18test_int_type_casti,@"STO_CUDA_ENTRY STV_DEFAULT"
_Z18test_int_type_casti:
.text._Z18test_int_type_casti:
[----:B------:R-:W0:Y:S08]  /*0000*/  LDC R1, c[0x0][0x37c] ;  /* 0x0000df00ff017b82 */ /* 0x000e300000000800 */
[----:B------:R-:W1:Y:S01]  /*0010*/  LDC R0, c[0x0][0x380] ;  /* 0x0000e000ff007b82 */ /* 0x000e620000000800 */
[----:B------:R-:W2:Y:S01]  /*0020*/  LDCU UR4, c[0x0][0x2f8] ;  /* 0x00005f00ff0477ac */ /* 0x000ea20008000800 */
[----:B0-----:R-:W-:Y:S01]  /*0030*/  VIADD R1, R1, 0xfffffff0 ;  /* 0xfffffff001017836 */ /* 0x001fe20000000000 */
[----:B------:R-:W-:Y:S01]  /*0040*/  MOV R2, 0x0 ;  /* 0x0000000000027802 */ /* 0x000fe20000000f00 */
[----:B------:R-:W0:Y:S04]  /*0050*/  LDCU UR5, c[0x0][0x2fc] ;  /* 0x00005f80ff0577ac */ /* 0x000e280008000800 */
[----:B------:R3:W4:Y:S01]  /*0060*/  LDC.64 R10, c[0x4][R2] ;  /* 0x01000000020a7b82 */ /* 0x0007220000000a00 */
[----:B------:R-:W5:Y:S01]  /*0070*/  LDCU.64 UR6, c[0x4][0x120] ;  /* 0x01002400ff0677ac */ /* 0x000f620008000a00 */
[----:B--2---:R-:W-:Y:S01]  /*0080*/  IADD3 R16, P0, PT, R1, UR4, RZ ;  /* 0x0000000401107c10 */ /* 0x004fe2000ff1e0ff */
[----:B-1----:R-:W1:Y:S01]  /*0090*/  I2F.F64 R8, R0 ;  /* 0x0000000000087312 */ /* 0x002e620000201c00 */
[----:B------:R3:W-:Y:S03]  /*00a0*/  STL [R1], R0 ;  /* 0x0000000001007387 */ /* 0x0007e60000100800 */
[----:B0-----:R-:W-:Y:S01]  /*00b0*/  IMAD.X R17, RZ, RZ, UR5, P0 ;  /* 0x00000005ff117e24 */ /* 0x001fe200080e06ff */
[----:B-----5:R-:W-:Y:S01]  /*00c0*/  MOV R5, UR7 ;  /* 0x0000000700057c02 */ /* 0x020fe20008000f00 */
[----:B------:R-:W-:-:S02]  /*00d0*/  IMAD.U32 R4, RZ, RZ, UR6 ;  /* 0x00000006ff047e24 */ /* 0x000fc4000f8e00ff */
[----:B------:R-:W-:Y:S02]  /*00e0*/  IMAD.MOV.U32 R6, RZ, RZ, R16 ;  /* 0x000000ffff067224 */ /* 0x000fe400078e0010 */
[----:B------:R-:W-:Y:S01]  /*00f0*/  IMAD.MOV.U32 R7, RZ, RZ, R17 ;  /* 0x000000ffff077224 */ /* 0x000fe200078e0011 */
[----:B-1----:R3:W-:Y:S06]  /*0100*/  STL.64 [R1+0x8], R8 ;  /* 0x0000080801007387 */ /* 0x0027ec0000100a00 */
[----:B------:R-:W-:-:S07]  /*0110*/  LEPC R20, `(.L_x_0) ;  /* 0x000000001014794e */ /* 0x000fce0000000000 */
[----:B---34-:R-:W-:Y:S05]  /*0120*/  CALL.ABS.NOINC R10 ;  /* 0x000000000a007343 */ /* 0x018fea0003c00000 */
.L_x_0:
[----:B------:R-:W0:Y:S01]  /*0130*/  LDC R10, c[0x0][0x380] ;  /* 0x0000e000ff0a7b82 */ /* 0x000e220000000800 */
[----:B------:R-:W1:Y:S01]  /*0140*/  LDCU.64 UR4, c[0x4][0x128] ;  /* 0x01002500ff0477ac */ /* 0x000e620008000a00 */
[----:B------:R-:W-:Y:S01]  /*0150*/  IMAD.MOV.U32 R6, RZ, RZ, R16 ;  /* 0x000000ffff067224 */ /* 0x000fe200078e0010 */
[----:B------:R-:W-:-:S05]  /*0160*/  MOV R7, R17 ;  /* 0x0000001100077202 */ /* 0x000fca0000000f00 */
[----:B------:R2:W3:Y:S01]  /*0170*/  LDC.64 R12, c[0x4][R2] ;  /* 0x01000000020c7b82 */ /* 0x0004e20000000a00 */
[----:B-1----:R-:W-:Y:S01]  /*0180*/  MOV R4, UR4 ;  /* 0x0000000400047c02 */ /* 0x002fe20008000f00 */
[----:B------:R-:W-:Y:S01]  /*0190*/  IMAD.U32 R5, RZ, RZ, UR5 ;  /* 0x00000005ff057e24 */ /* 0x000fe2000f8e00ff */
[----:B0-----:R-:W0:Y:S01]  /*01a0*/  I2F.RM R0, R10 ;  /* 0x0000000a00007306 */ /* 0x001e220000205400 */
[----:B------:R2:W-:Y:S07]  /*01b0*/  STL [R1], R10 ;  /* 0x0000000a01007387 */ /* 0x0005ee0000100800 */
[----:B0-----:R-:W0:Y:S02]  /*01c0*/  F2F.F64.F32 R8, R0 ;  /* 0x0000000000087310 */ /* 0x001e240000201800 */
[----:B0--3--:R2:W-:Y:S02]  /*01d0*/  STL.64 [R1+0x8], R8 ;  /* 0x0000080801007387 */ /* 0x0095e40000100a00 */
[----:B------:R-:W-:-:S07]  /*01e0*/  LEPC R20, `(.L_x_1) ;  /* 0x000000001014794e */ /* 0x000fce0000000000 */
[----:B--2---:R-:W-:Y:S05]  /*01f0*/  CALL.ABS.NOINC R12 ;  /* 0x000000000c007343 */ /* 0x004fea0003c00000 */
.L_x_1:
[----:B------:R-:W0:Y:S01]  /*0200*/  LDC R10, c[0x0][0x380] ;  /* 0x0000e000ff0a7b82 */ /* 0x000e220000000800 */
[----:B------:R-:W1:Y:S01]  /*0210*/  LDCU.64 UR4, c[0x4][0x130] ;  /* 0x01002600ff0477ac */ /* 0x000e620008000a00 */
[----:B------:R-:W-:Y:S01]  /*0220*/  MOV R6, R16 ;  /* 0x0000001000067202 */ /* 0x000fe20000000f00 */
[----:B------:R-:W-:-:S05]  /*0230*/  IMAD.MOV.U32 R7, RZ, RZ, R17 ;  /* 0x000000ffff077224 */ /* 0x000fca00078e0011 */
[----:B------:R2:W3:Y:S01]  /*0240*/  LDC.64 R12, c[0x4][R2] ;  /* 0x01000000020c7b82 */ /* 0x0004e20000000a00 */
[----:B-1----:R-:W-:Y:S02]  /*0250*/  IMAD.U32 R4, RZ, RZ, UR4 ;  /* 0x00000004ff047e24 */ /* 0x002fe4000f8e00ff */
[----:B------:R-:W-:Y:S01]  /*0260*/  IMAD.U32 R5, RZ, RZ, UR5 ;  /* 0x00000005ff057e24 */ /* 0x000fe2000f8e00ff */
[----:B0-----:R-:W-:Y:S01]  /*0270*/  I2FP.F32.S32 R0, R10 ;  /* 0x0000000a00007245 */ /* 0x001fe20000201400 */
[----:B------:R2:W-:Y:S03]  /*0280*/  STL [R1], R10 ;  /* 0x0000000a01007387 */ /* 0x0005e60000100800 */
[----:B------:R-:W0:Y:S02]  /*0290*/  F2F.F64.F32 R8, R0 ;  /* 0x0000000000087310 */ /* 0x000e240000201800 */
[----:B0--3--:R2:W-:Y:S02]  /*02a0*/  STL.64 [R1+0x8], R8 ;  /* 0x0000080801007387 */ /* 0x0095e40000100a00 */
[----:B------:R-:W-:-:S07]  /*02b0*/  LEPC R20, `(.L_x_2) ;  /* 0x000000001014794e */ /* 0x000fce0000000000 */
[----:B--2---:R-:W-:Y:S05]  /*02c0*/  CALL.ABS.NOINC R12 ;  /* 0x000000000c007343 */ /* 0x004fea0003c00000 */
.L_x_2:
[----:B------:R-:W0:Y:S01]  /*02d0*/  LDC R10, c[0x0][0x380] ;  /* 0x0000e000ff0a7b82 */ /* 0x000e220000000800 */
[----:B------:R-:W1:Y:S01]  /*02e0*/  LDCU.64 UR4, c[0x4][0x138] ;  /* 0x01002700ff0477ac */ /* 0x000e620008000a00 */
[----:B------:R-:W-:Y:S02]  /*02f0*/  IMAD.MOV.U32 R6, RZ, RZ, R16 ;  /* 0x000000ffff067224 */ /* 0x000fe400078e0010 */
[----:B------:R-:W-:-:S04]  /*0300*/  IMAD.MOV.U32 R7, RZ, RZ, R17 ;  /* 0x000000ffff077224 */ /* 0x000fc800078e0011 */
[----:B------:R2:W3:Y:S01]  /*0310*/  LDC.64 R12, c[0x4][R2] ;  /* 0x01000000020c7b82 */ /* 0x0004e20000000a00 */
[----:B-1----:R-:W-:Y:S01]  /*0320*/  IMAD.U32 R4, RZ, RZ, UR4 ;  /* 0x00000004ff047e24 */ /* 0x002fe2000f8e00ff */
[----:B------:R-:W-:Y:S01]  /*0330*/  MOV R5, UR5 ;  /* 0x0000000500057c02 */ /* 0x000fe20008000f00 */
[----:B0-----:R-:W0:Y:S01]  /*0340*/  I2F.RP R0, R10 ;  /* 0x0000000a00007306 */ /* 0x001e220000209400 */
[----:B------:R2:W-:Y:S07]  /*0350*/  STL [R1], R10 ;  /* 0x0000000a01007387 */ /* 0x0005ee0000100800 */
[----:B0-----:R-:W0:Y:S02]  /*0360*/  F2F.F64.F32 R8, R0 ;  /* 0x0000000000087310 */ /* 0x001e240000201800 */
[----:B0--3--:R2:W-:Y:S02]  /*0370*/  STL.64 [R1+0x8], R8 ;  /* 0x0000080801007387 */ /* 0x0095e40000100a00 */
[----:B------:R-:W-:-:S07]  /*0380*/  LEPC R20, `(.L_x_3) ;  /* 0x000000001014794e */ /* 0x000fce0000000000 */
[----:B--2---:R-:W-:Y:S05]  /*0390*/  CALL.ABS.NOINC R12 ;  /* 0x000000000c007343 */ /* 0x004fea0003c00000 */
.L_x_3:
[----:B------:R-:W0:Y:S01]  /*03a0*/  LDC R10, c[0x0][0x380] ;  /* 0x0000e000ff0a7b82 */ /* 0x000e220000000800 */
[----:B------:R-:W1:Y:S01]  /*03b0*/  LDCU.64 UR4, c[0x4][0x140] ;  /* 0x01002800ff0477ac */ /* 0x000e620008000a00 */
[----:B------:R-:W-:Y:S01]  /*03c0*/  IMAD.MOV.U32 R6, RZ, RZ, R16 ;  /* 0x000000ffff067224 */ /* 0x000fe200078e0010 */
[----:B------:R-:W-:-:S05]  /*03d0*/  MOV R7, R17 ;  /* 0x0000001100077202 */ /* 0x000fca0000000f00 */
[----:B------:R2:W3:Y:S01]  /*03e0*/  LDC.64 R12, c[0x4][R2] ;  /* 0x01000000020c7b82 */ /* 0x0004e20000000a00 */
[----:B-1----:R-:W-:Y:S01]  /*03f0*/  MOV R4, UR4 ;  /* 0x0000000400047c02 */ /* 0x002fe20008000f00 */
[----:B------:R-:W-:Y:S01]  /*0400*/  IMAD.U32 R5, RZ, RZ, UR5 ;  /* 0x00000005ff057e24 */ /* 0x000fe2000f8e00ff */
[----:B0-----:R-:W-:Y:S01]  /*0410*/  I2FP.F32.S32.RZ R0, R10 ;  /* 0x0000000a00007245 */ /* 0x001fe2000020d400 */
[----:B------:R2:W-:Y:S03]  /*0420*/  STL [R1], R10 ;  /* 0x0000000a01007387 */ /* 0x0005e60000100800 */
[----:B------:R-:W0:Y:S02]  /*0430*/  F2F.F64.F32 R8, R0 ;  /* 0x0000000000087310 */ /* 0x000e240000201800 */
[----:B0--3--:R2:W-:Y:S02]  /*0440*/  STL.64 [R1+0x8], R8 ;  /* 0x0000080801007387 */ /* 0x0095e40000100a00 */
[----:B------:R-:W-:-:S07]  /*0450*/  LEPC R20, `(.L_x_4) ;  /* 0x000000001014794e */ /* 0x000fce0000000000 */
[----:B--2---:R-:W-:Y:S05]  /*0460*/  CALL.ABS.NOINC R12 ;  /* 0x000000000c007343 */ /* 0x004fea0003c00000 */
.L_x_4:
[----:B------:R-:W0:Y:S01]  /*0470*/  LDC R0, c[0x0][0x380] ;  /* 0x0000e000ff007b82 */ /* 0x000e220000000800 */
[----:B------:R-:W1:Y:S01]  /*0480*/  LDCU.64 UR4, c[0x4][0x148] ;  /* 0x01002900ff0477ac */ /* 0x000e620008000a00 */
[----:B------:R-:W-:Y:S01]  /*0490*/  MOV R6, R16 ;  /* 0x0000001000067202 */ /* 0x000fe20000000f00 */
[----:B------:R-:W-:-:S05]  /*04a0*/  IMAD.MOV.U32 R7, RZ, RZ, R17 ;  /* 0x000000ffff077224 */ /* 0x000fca00078e0011 */
[----:B------:R2:W3:Y:S01]  /*04b0*/  LDC.64 R10, c[0x4][R2] ;  /* 0x01000000020a7b82 */ /* 0x0004e20000000a00 */
[----:B-1----:R-:W-:Y:S02]  /*04c0*/  IMAD.U32 R4, RZ, RZ, UR4 ;  /* 0x00000004ff047e24 */ /* 0x002fe4000f8e00ff */
[----:B------:R-:W-:Y:S01]  /*04d0*/  IMAD.U32 R5, RZ, RZ, UR5 ;  /* 0x00000005ff057e24 */ /* 0x000fe2000f8e00ff */
[----:B0-----:R-:W0:Y:S01]  /*04e0*/  F2F.F64.F32 R8, R0 ;  /* 0x0000000000087310 */ /* 0x001e220000201800 */
[----:B------:R2:W-:Y:S04]  /*04f0*/  STL [R1], R0 ;  /* 0x0000000001007387 */ /* 0x0005e80000100800 */
[----:B0--3--:R2:W-:Y:S02]  /*0500*/  STL.64 [R1+0x8], R8 ;  /* 0x0000080801007387 */ /* 0x0095e40000100a00 */
[----:B------:R-:W-:-:S07]  /*0510*/  LEPC R20, `(.L_x_5) ;  /* 0x000000001014794e */ /* 0x000fce0000000000 */
[----:B--2---:R-:W-:Y:S05]  /*0520*/  CALL.ABS.NOINC R10 ;  /* 0x000000000a007343 */ /* 0x004fea0003c00000 */
.L_x_5:
[----:B------:R-:W0:Y:S01]  /*0530*/  LDC.64 R2, c[0x4][R2] ;  /* 0x0100000002027b82 */ /* 0x000e220000000a00 */
[----:B------:R-:W1:Y:S01]  /*0540*/  LDCU.64 UR4, c[0x4][0x150] ;  /* 0x01002a00ff0477ac */ /* 0x000e620008000a00 */
[----:B------:R-:W-:Y:S01]  /*0550*/  CS2R R6, SRZ ;  /* 0x0000000000067805 */ /* 0x000fe2000001ff00 */
[----:B-1----:R-:W-:Y:S01]  /*0560*/  IMAD.U32 R4, RZ, RZ, UR4 ;  /* 0x00000004ff047e24 */ /* 0x002fe2000f8e00ff */
[----:B------:R-:W-:-:S07]  /*0570*/  MOV R5, UR5 ;  /* 0x0000000500057c02 */ /* 0x000fce0008000f00 */
[----:B------:R-:W-:-:S07]  /*0580*/  LEPC R20, `(.L_x_6) ;  /* 0x000000001014794e */ /* 0x000fce0000000000 */
[----:B0-----:R-:W-:Y:S05]  /*0590*/  CALL.ABS.NOINC R2 ;  /* 0x0000000002007343 */ /* 0x001fea0003c00000 */
.L_x_6:
[----:B------:R-:W-:Y:S05]  /*05a0*/  EXIT ;  /* 0x000000000000794d */ /* 0x000fea0003800000 */
.L_x_7:
[----:B------:R-:W-:-:S00]  /*05b0*/  BRA `(.L_x_7) ;  /* 0xfffffffc00fc7947 */ /* 0x000fc0000383ffff */
[----:B------:R-:W-:-:S00]  /*05c0*/  NOP ;  /* 0x0000000000007918 */ /* 0x000fc00000000000 */
        /* <DEDUP_REMOVED lines=11> */
.L_x_45:


//--------------------- .text._Z20test_float_type_castf --------------------------
	.section	.text._Z20test_float_type_castf,"ax",@progbits
	.align	128
        .global         _Z20test_float_type_castf
        .type           _Z20test_float_type_castf,@function
        .size           _Z20test_float_type_castf,(.L_x_46 - _Z20test_float_type_castf)
        .other          _Z20test_float_type_castf,@"STO_CUDA_ENTRY STV_DEFAULT"
_Z20test_float_type_castf:
.text._Z20test_float_type_castf:
[----:B------:R-:W0:Y:S01]  /*0000*/  LDC R1, c[0x0][0x37c] ;  /* 0x0000df00ff017b82 */ /* 0x000e220000000800 */
[----:B------:R-:W1:Y:S01]  /*0010*/  LDCU UR4, c[0x0][0x380] ;  /* 0x00007000ff0477ac */ /* 0x000e620008000800 */
[----:B0-----:R-:W-:Y:S01]  /*0020*/  VIADD R1, R1, 0xfffffff0 ;  /* 0xfffffff001017836 */ /* 0x001fe20000000000 */
[----:B------:R-:W-:Y:S01]  /*0030*/  MOV R2, 0x0 ;  /* 0x0000000000027802 */ /* 0x000fe20000000f00 */
[----:B------:R-:W0:Y:S04]  /*0040*/  LDCU UR5, c[0x0][0x2fc] ;  /* 0x00005f80ff0577ac */ /* 0x000e280008000800 */
[----:B------:R2:W3:Y:S01]  /*0050*/  LDC.64 R8, c[0x4][R2] ;  /* 0x0100000002087b82 */ /* 0x0004e20000000a00 */
[----:B------:R-:W4:Y:S01]  /*0060*/  LDCU.64 UR6, c[0x4][0xc8] ;  /* 0x01001900ff0677ac */ /* 0x000f220008000a00 */
[----:B-1----:R-:W1:Y:S08]  /*0070*/  F2I.FLOOR.NTZ R0, UR4 ;  /* 0x0000000400007d05 */ /* 0x002e700008207100 */
[----:B------:R-:W5:Y:S01]  /*0080*/  F2F.F64.F32 R16, UR4 ;  /* 0x0000000400107d10 */ /* 0x000f620008201800 */
[----:B------:R-:W2:Y:S01]  /*0090*/  LDCU UR4, c[0x0][0x2f8] ;  /* 0x00005f00ff0477ac */ /* 0x000ea20008000800 */
[----:B----4-:R-:W-:Y:S01]  /*00a0*/  MOV R4, UR6 ;  /* 0x0000000600047c02 */ /* 0x010fe20008000f00 */
[----:B------:R-:W-:Y:S01]  /*00b0*/  IMAD.U32 R5, RZ, RZ, UR7 ;  /* 0x00000007ff057e24 */ /* 0x000fe2000f8e00ff */
[----:B-1----:R1:W-:Y:S04]  /*00c0*/  STL [R1+0x8], R0 ;  /* 0x0000080001007387 */ /* 0x0023e80000100800 */
[----:B-----5:R1:W-:Y:S01]  /*00d0*/  STL.64 [R1], R16 ;  /* 0x0000001001007387 */ /* 0x0203e20000100a00 */
[----:B--2---:R-:W-:-:S05]  /*00e0*/  IADD3 R22, P0, PT, R1, UR4, RZ ;  /* 0x0000000401167c10 */ /* 0x004fca000ff1e0ff */
[----:B0-----:R-:W-:Y:S02]  /*00f0*/  IMAD.X R23, RZ, RZ, UR5, P0 ;  /* 0x00000005ff177e24 */ /* 0x001fe400080e06ff */
[----:B------:R-:W-:-:S03]  /*0100*/  IMAD.MOV.U32 R6, RZ, RZ, R22 ;  /* 0x000000ffff067224 */ /* 0x000fc600078e0016 */
[----:B-1----:R-:W-:-:S07]  /*0110*/  MOV R7, R23 ;  /* 0x0000001700077202 */ /* 0x002fce0000000f00 */
[----:B------:R-:W-:-:S07]  /*0120*/  LEPC R20, `(.L_x_8) ;  /* 0x000000001014794e */ /* 0x000fce0000000000 */
[----:B---3--:R-:W-:Y:S05]  /*0130*/  CALL.ABS.NOINC R8 ;  /* 0x0000000008007343 */ /* 0x008fea0003c00000 */
.L_x_8:
[----:B------:R-:W0:Y:S01]  /*0140*/  LDCU UR4, c[0x0][0x380] ;  /* 0x00007000ff0477ac */ /* 0x000e220008000800 */
[----:B------:R1:W-:Y:S01]  /*0150*/  STL.64 [R1], R16 ;  /* 0x0000001001007387 */ /* 0x0003e20000100a00 */
[----:B------:R1:W2:Y:S01]  /*0160*/  LDC.64 R8, c[0x4][R2] ;  /* 0x0100000002087b82 */ /* 0x0002a20000000a00 */
[----:B------:R-:W-:Y:S01]  /*0170*/  MOV R6, R22 ;  /* 0x0000001600067202 */ /* 0x000fe20000000f00 */
[----:B------:R-:W-:Y:S01]  /*0180*/  IMAD.MOV.U32 R7, RZ, RZ, R23 ;  /* 0x000000ffff077224 */ /* 0x000fe200078e0017 */
[----:B0-----:R-:W0:Y:S01]  /*0190*/  F2I.NTZ R0, UR4 ;  /* 0x0000000400007d05 */ /* 0x001e220008203100 */
[----:B------:R-:W3:Y:S01]  /*01a0*/  LDCU.64 UR4, c[0x4][0xd0] ;  /* 0x01001a00ff0477ac */ /* 0x000ee20008000a00 */
[----:B0-----:R1:W-:Y:S01]  /*01b0*/  STL [R1+0x8], R0 ;  /* 0x0000080001007387 */ /* 0x0013e20000100800 */
[----:B---3--:R-:W-:Y:S02]  /*01c0*/  IMAD.U32 R4, RZ, RZ, UR4 ;  /* 0x00000004ff047e24 */ /* 0x008fe4000f8e00ff */
[----:B------:R-:W-:-:S07]  /*01d0*/  IMAD.U32 R5, RZ, RZ, UR5 ;  /* 0x00000005ff057e24 */ /* 0x000fce000f8e00ff */
[----:B------:R-:W-:-:S07]  /*01e0*/  LEPC R20, `(.L_x_9) ;  /* 0x000000001014794e */ /* 0x000fce0000000000 */
[----:B-12---:R-:W-:Y:S05]  /*01f0*/  CALL.ABS.NOINC R8 ;  /* 0x0000000008007343 */ /* 0x006fea0003c00000 */
.L_x_9:
[----:B------:R-:W0:Y:S01]  /*0200*/  LDCU UR4, c[0x0][0x380] ;  /* 0x00007000ff0477ac */ /* 0x000e220008000800 */
[----:B------:R1:W-:Y:S01]  /*0210*/  STL.64 [R1], R16 ;  /* 0x0000001001007387 */ /* 0x0003e20000100a00 */
[----:B------:R1:W2:Y:S01]  /*0220*/  LDC.64 R8, c[0x4][R2] ;  /* 0x0100000002087b82 */ /* 0x0002a20000000a00 */
[----:B------:R-:W-:Y:S02]  /*0230*/  IMAD.MOV.U32 R6, RZ, RZ, R22 ;  /* 0x000000ffff067224 */ /* 0x000fe400078e0016 */
[----:B------:R-:W-:Y:S01]  /*0240*/  IMAD.MOV.U32 R7, RZ, RZ, R23 ;  /* 0x000000ffff077224 */ /* 0x000fe200078e0017 */
[----:B0-----:R-:W0:Y:S01]  /*0250*/  F2I.CEIL.NTZ R0, UR4 ;  /* 0x0000000400007d05 */ /* 0x001e22000820b100 */
[----:B------:R-:W3:Y:S01]  /*0260*/  LDCU.64 UR4, c[0x4][0xd8] ;  /* 0x01001b00ff0477ac */ /* 0x000ee20008000a00 */
[----:B0-----:R1:W-:Y:S01]  /*0270*/  STL [R1+0x8], R0 ;  /* 0x0000080001007387 */ /* 0x0013e20000100800 */
[----:B---3--:R-:W-:Y:S01]  /*0280*/  IMAD.U32 R4, RZ, RZ, UR4 ;  /* 0x00000004ff047e24 */ /* 0x008fe2000f8e00ff */
[----:B------:R-:W-:-:S07]  /*0290*/  MOV R5, UR5 ;  /* 0x0000000500057c02 */ /* 0x000fce0008000f00 */
[----:B------:R-:W-:-:S07]  /*02a0*/  LEPC R20, `(.L_x_10) ;  /* 0x000000001014794e */ /* 0x000fce0000000000 */
[----:B-12---:R-:W-:Y:S05]  /*02b0*/  CALL.ABS.NOINC R8 ;  /* 0x0000000008007343 */ /* 0x006fea0003c00000 */
.L_x_10:
[----:B------:R-:W0:Y:S01]  /*02c0*/  LDCU UR4, c[0x0][0x380] ;  /* 0x00007000ff0477ac */ /* 0x000e220008000800 */
[----:B------:R1:W-:Y:S01]  /*02d0*/  STL.64 [R1], R16 ;  /* 0x0000001001007387 */ /* 0x0003e20000100a00 */
[----:B------:R1:W2:Y:S01]  /*02e0*/  LDC.64 R8, c[0x4][R2] ;  /* 0x0100000002087b82 */ /* 0x0002a20000000a00 */
[----:B------:R-:W-:Y:S01]  /*02f0*/  IMAD.MOV.U32 R6, RZ, RZ, R22 ;  /* 0x000000ffff067224 */ /* 0x000fe200078e0016 */
[----:B------:R-:W-:Y:S01]  /*0300*/  MOV R7, R23 ;  /* 0x0000001700077202 */ /* 0x000fe20000000f00 */
[----:B0-----:R-:W0:Y:S01]  /*0310*/  F2I.TRUNC.NTZ R0, UR4 ;  /* 0x0000000400007d05 */ /* 0x001e22000820f100 */
[----:B------:R-:W3:Y:S01]  /*0320*/  LDCU.64 UR4, c[0x4][0xe0] ;  /* 0x01001c00ff0477ac */ /* 0x000ee20008000a00 */
[----:B0-----:R1:W-:Y:S01]  /*0330*/  STL [R1+0x8], R0 ;  /* 0x0000080001007387 */ /* 0x0013e20000100800 */
[----:B---3--:R-:W-:Y:S01]  /*0340*/  MOV R4, UR4 ;  /* 0x0000000400047c02 */ /* 0x008fe20008000f00 */
[----:B------:R-:W-:-:S07]  /*0350*/  IMAD.U32 R5, RZ, RZ, UR5 ;  /* 0x00000005ff057e24 */ /* 0x000fce000f8e00ff */
[----:B------:R-:W-:-:S07]  /*0360*/  LEPC R20, `(.L_x_11) ;  /* 0x000000001014794e */ /* 0x000fce0000000000 */
[----:B-12---:R-:W-:Y:S05]  /*0370*/  CALL.ABS.NOINC R8 ;  /* 0x0000000008007343 */ /* 0x006fea0003c00000 */
.L_x_11:
[----:B------:R-:W0:Y:S01]  /*0380*/  LDCU UR4, c[0x0][0x380] ;  /* 0x00007000ff0477ac */ /* 0x000e220008000800 */
[----:B------:R1:W2:Y:S01]  /*0390*/  LDC.64 R8, c[0x4][R2] ;  /* 0x0100000002087b82 */ /* 0x0002a20000000a00 */
[----:B------:R-:W-:Y:S01]  /*03a0*/  MOV R6, R22 ;  /* 0x0000001600067202 */ /* 0x000fe20000000f00 */
[----:B------:R-:W-:Y:S01]  /*03b0*/  IMAD.MOV.U32 R7, RZ, RZ, R23 ;  /* 0x000000ffff077224 */ /* 0x000fe200078e0017 */
[----:B0-----:R-:W0:Y:S01]  /*03c0*/  F2I.S64.FLOOR R18, UR4 ;  /* 0x0000000400127d11 */ /* 0x001e220008205900 */
[----:B------:R-:W3:Y:S01]  /*03d0*/  LDCU.64 UR4, c[0x4][0xe8] ;  /* 0x01001d00ff0477ac */ /* 0x000ee20008000a00 */
[----:B0-----:R1:W-:Y:S01]  /*03e0*/  STL.128 [R1], R16 ;  /* 0x0000001001007387 */ /* 0x0013e20000100c00 */
[----:B---3--:R-:W-:Y:S02]  /*03f0*/  IMAD.U32 R4, RZ, RZ, UR4 ;  /* 0x00000004ff047e24 */ /* 0x008fe4000f8e00ff */
[----:B------:R-:W-:-:S07]  /*0400*/  IMAD.U32 R5, RZ, RZ, UR5 ;  /* 0x00000005ff057e24 */ /* 0x000fce000f8e00ff */
[----:B------:R-:W-:-:S07]  /*0410*/  LEPC R20, `(.L_x_12) ;  /* 0x000000001014794e */ /* 0x000fce0000000000 */
[----:B-12---:R-:W-:Y:S05]  /*0420*/  CALL.ABS.NOINC R8 ;  /* 0x0000000008007343 */ /* 0x006fea0003c00000 */
.L_x_12:
[----:B------:R-:W0:Y:S01]  /*0430*/  LDCU UR4, c[0x0][0x380] ;  /* 0x00007000ff0477ac */ /* 0x000e220008000800 */
[----:B------:R1:W2:Y:S01]  /*0440*/  LDC.64 R8, c[0x4][R2] ;  /* 0x0100000002087b82 */ /* 0x0002a20000000a00 */
[----:B------:R-:W-:Y:S02]  /*0450*/  IMAD.MOV.U32 R6, RZ, RZ, R22 ;  /* 0x000000ffff067224 */ /* 0x000fe400078e0016 */
[----:B------:R-:W-:Y:S01]  /*0460*/  IMAD.MOV.U32 R7, RZ, RZ, R23 ;  /* 0x000000ffff077224 */ /* 0x000fe200078e0017 */
[----:B0-----:R-:W0:Y:S01]  /*0470*/  F2I.S64 R18, UR4 ;  /* 0x0000000400127d11 */ /* 0x001e220008201900 */
[----:B------:R-:W3:Y:S01]  /*0480*/  LDCU.64 UR4, c[0x4][0xf0] ;  /* 0x01001e00ff0477ac */ /* 0x000ee20008000a00 */
[----:B0-----:R1:W-:Y:S01]  /*0490*/  STL.128 [R1], R16 ;  /* 0x0000001001007387 */ /* 0x0013e20000100c00 */
[----:B---3--:R-:W-:Y:S01]  /*04a0*/  IMAD.U32 R4, RZ, RZ, UR4 ;  /* 0x00000004ff047e24 */ /* 0x008fe2000f8e00ff */
[----:B------:R-:W-:-:S07]  /*04b0*/  MOV R5, UR5 ;  /* 0x0000000500057c02 */ /* 0x000fce0008000f00 */
[----:B------:R-:W-:-:S07]  /*04c0*/  LEPC R20, `(.L_x_13) ;  /* 0x000000001014794e */ /* 0x000fce0000000000 */
[----:B-12---:R-:W-:Y:S05]  /*04d0*/  CALL.ABS.NOINC R8 ;  /* 0x0000000008007343 */ /* 0x006fea0003c00000 */
.L_x_13:
[----:B------:R-:W0:Y:S01]  /*04e0*/  LDCU UR4, c[0x0][0x380] ;  /* 0x00007000ff0477ac */ /* 0x000e220008000800 */
[----:B------:R1:W2:Y:S01]  /*04f0*/  LDC.64 R8, c[0x4][R2] ;  /* 0x0100000002087b82 */ /* 0x0002a20000000a00 */
[----:B------:R-:W-:Y:S01]  /*0500*/  IMAD.MOV.U32 R6, RZ, RZ, R22 ;  /* 0x000000ffff067224 */ /* 0x000fe200078e0016 */
[----:B------:R-:W-:Y:S01]  /*0510*/  MOV R7, R23 ;  /* 0x0000001700077202 */ /* 0x000fe20000000f00 */
[----:B0-----:R-:W0:Y:S01]  /*0520*/  F2I.S64.CEIL R18, UR4 ;  /* 0x0000000400127d11 */ /* 0x001e220008209900 */
[----:B------:R-:W3:Y:S01]  /*0530*/  LDCU.64 UR4, c[0x4][0xf8] ;  /* 0x01001f00ff0477ac */ /* 0x000ee20008000a00 */
[----:B0-----:R1:W-:Y:S01]  /*0540*/  STL.128 [R1], R16 ;  /* 0x0000001001007387 */ /* 0x0013e20000100c00 */
[----:B---3--:R-:W-:Y:S01]  /*0550*/  MOV R4, UR4 ;  /* 0x0000000400047c02 */ /* 0x008fe20008000f00 */
[----:B------:R-:W-:-:S07]  /*0560*/  IMAD.U32 R5, RZ, RZ, UR5 ;  /* 0x00000005ff057e24 */ /* 0x000fce000f8e00ff */
[----:B------:R-:W-:-:S07]  /*0570*/  LEPC R20, `(.L_x_14) ;  /* 0x000000001014794e */ /* 0x000fce0000000000 */
[----:B-12---:R-:W-:Y:S05]  /*0580*/  CALL.ABS.NOINC R8 ;  /* 0x0000000008007343 */ /* 0x006fea0003c00000 */
.L_x_14:
[----:B------:R-:W0:Y:S01]  /*0590*/  LDCU UR4, c[0x0][0x380] ;  /* 0x00007000ff0477ac */ /* 0x000e220008000800 */
[----:B------:R1:W2:Y:S01]  /*05a0*/  LDC.64 R8, c[0x4][R2] ;  /* 0x0100000002087b82 */ /* 0x0002a20000000a00 */
[----:B------:R-:W-:Y:S01]  /*05b0*/  MOV R6, R22 ;  /* 0x0000001600067202 */ /* 0x000fe20000000f00 */
[----:B------:R-:W-:Y:S01]  /*05c0*/  IMAD.MOV.U32 R7, RZ, RZ, R23 ;  /* 0x000000ffff077224 */ /* 0x000fe200078e0017 */
[----:B0-----:R-:W0:Y:S01]  /*05d0*/  F2I.S64.TRUNC R18, UR4 ;  /* 0x0000000400127d11 */ /* 0x001e22000820d900 */
[----:B------:R-:W3:Y:S01]  /*05e0*/  LDCU.64 UR4, c[0x4][0x100] ;  /* 0x01002000ff0477ac */ /* 0x000ee20008000a00 */
[----:B0-----:R1:W-:Y:S01]  /*05f0*/  STL.128 [R1], R16 ;  /* 0x0000001001007387 */ /* 0x0013e20000100c00 */
[----:B---3--:R-:W-:Y:S02]  /*0600*/  IMAD.U32 R4, RZ, RZ, UR4 ;  /* 0x00000004ff047e24 */ /* 0x008fe4000f8e00ff */
[----:B------:R-:W-:-:S07]  /*0610*/  IMAD.U32 R5, RZ, RZ, UR5 ;  /* 0x00000005ff057e24 */ /* 0x000fce000f8e00ff */
[----:B------:R-:W-:-:S07]  /*0620*/  LEPC R20, `(.L_x_15) ;  /* 0x000000001014794e */ /* 0x000fce0000000000 */
[----:B-12---:R-:W-:Y:S05]  /*0630*/  CALL.ABS.NOINC R8 ;  /* 0x0000000008007343 */ /* 0x006fea0003c00000 */
.L_x_15:
[----:B------:R-:W0:Y:S01]  /*0640*/  LDCU UR4, c[0x0][0x380] ;  /* 0x00007000ff0477ac */ /* 0x000e220008000800 */
[----:B------:R1:W-:Y:S01]  /*0650*/  STL.64 [R1], R16 ;  /* 0x0000001001007387 */ /* 0x0003e20000100a00 */
[----:B------:R1:W2:Y:S01]  /*0660*/  LDC.64 R8, c[0x4][R2] ;  /* 0x0100000002087b82 */ /* 0x0002a20000000a00 */
[----:B------:R-:W-:Y:S01]  /*0670*/  IMAD.MOV.U32 R6, RZ, RZ, R22 ;  /* 0x000000ffff067224 */ /* 0x000fe200078e0016 */
[----:B------:R-:W-:Y:S01]  /*0680*/  MOV R7, R23 ;  /* 0x0000001700077202 */ /* 0x000fe20000000f00 */
[----:B0-----:R-:W0:Y:S01]  /*0690*/  F2I.U32.FLOOR.NTZ R0, UR4 ;  /* 0x0000000400007d05 */ /* 0x001e220008207000 */
[----:B------:R-:W3:Y:S01]  /*06a0*/  LDCU.64 UR4, c[0x4][0x108] ;  /* 0x01002100ff0477ac */ /* 0x000ee20008000a00 */
[----:B0-----:R1:W-:Y:S01]  /*06b0*/  STL [R1+0x8], R0 ;  /* 0x0000080001007387 */ /* 0x0013e20000100800 */
[----:B---3--:R-:W-:Y:S01]  /*06c0*/  IMAD.U32 R4, RZ, RZ, UR4 ;  /* 0x00000004ff047e24 */ /* 0x008fe2000f8e00ff */
[----:B------:R-:W-:-:S07]  /*06d0*/  MOV R5, UR5 ;  /* 0x0000000500057c02 */ /* 0x000fce0008000f00 */
[----:B------:R-:W-:-:S07]  /*06e0*/  LEPC R20, `(.L_x_16) ;  /* 0x000000001014794e */ /* 0x000fce0000000000 */
[----:B-12---:R-:W-:Y:S05]  /*06f0*/  CALL.ABS.NOINC R8 ;  /* 0x0000000008007343 */ /* 0x006fea0003c00000 */
.L_x_16:
[----:B------:R-:W0:Y:S01]  /*0700*/  LDCU UR4, c[0x0][0x380] ;  /* 0x00007000ff0477ac */ /* 0x000e220008000800 */
[----:B------:R1:W-:Y:S01]  /*0710*/  STL.64 [R1], R16 ;  /* 0x0000001001007387 */ /* 0x0003e20000100a00 */
[----:B------:R1:W2:Y:S01]  /*0720*/  LDC.64 R8, c[0x4][R2] ;  /* 0x0100000002087b82 */ /* 0x0002a20000000a00 */
[----:B------:R-:W-:Y:S01]  /*0730*/  IMAD.MOV.U32 R6, RZ, RZ, R22 ;  /* 0x000000ffff067224 */ /* 0x000fe200078e0016 */
[----:B------:R-:W-:Y:S01]  /*0740*/  MOV R7, R23 ;  /* 0x0000001700077202 */ /* 0x000fe20000000f00 */
[----:B0-----:R-:W0:Y:S01]  /*0750*/  F2I.U32.NTZ R0, UR4 ;  /* 0x0000000400007d05 */ /* 0x001e220008203000 */
[----:B------:R-:W3:Y:S01]  /*0760*/  LDCU.64 UR4, c[0x4][0x110] ;  /* 0x01002200ff0477ac */ /* 0x000ee20008000a00 */
[----:B0-----:R1:W-:Y:S01]  /*0770*/  STL [R1+0x8], R0 ;  /* 0x0000080001007387 */ /* 0x0013e20000100800 */
[----:B---3--:R-:W-:Y:S01]  /*0780*/  IMAD.U32 R4, RZ, RZ, UR4 ;  /* 0x00000004ff047e24 */ /* 0x008fe2000f8e00ff */
[----:B------:R-:W-:-:S07]  /*0790*/  MOV R5, UR5 ;  /* 0x0000000500057c02 */ /* 0x000fce0008000f00 */
[----:B------:R-:W-:-:S07]  /*07a0*/  LEPC R20, `(.L_x_17) ;  /* 0x000000001014794e */ /* 0x000fce0000000000 */
[----:B-12---:R-:W-:Y:S05]  /*07b0*/  CALL.ABS.NOINC R8 ;  /* 0x0000000008007343 */ /* 0x006fea0003c00000 */
.L_x_17:
[----:B------:R-:W0:Y:S01]  /*07c0*/  LDC.64 R2, c[0x4][R2] ;  /* 0x0100000002027b82 */ /* 0x000e220000000a00 */
[----:B------:R-:W1:Y:S01]  /*07d0*/  LDCU.64 UR4, c[0x4][0x118] ;  /* 0x01002300ff0477ac */ /* 0x000e620008000a00 */
[----:B------:R-:W-:Y:S01]  /*07e0*/  CS2R R6, SRZ ;  /* 0x0000000000067805 */ /* 0x000fe2000001ff00 */
[----:B-1----:R-:W-:Y:S01]  /*07f0*/  IMAD.U32 R4, RZ, RZ, UR4 ;  /* 0x00000004ff047e24 */ /* 0x002fe2000f8e00ff */
[----:B------:R-:W-:-:S07]  /*0800*/  MOV R5, UR5 ;  /* 0x0000000500057c02 */ /* 0x000fce0008000f00 */
[----:B------:R-:W-:-:S07]  /*0810*/  LEPC R20, `(.L_x_18) ;  /* 0x000000001014794e */ /* 0x000fce0000000000 */
[----:B0-----:R-:W-:Y:S05]  /*0820*/  CALL.ABS.NOINC R2 ;  /* 0x0000000002007343 */ /* 0x001fea0003c00000 */
.L_x_18:
[----:B------:R-:W-:Y:S05]  /*0830*/  EXIT ;  /* 0x000000000000794d */ /* 0x000fea0003800000 */
.L_x_19:
        /* <DEDUP_REMOVED lines=12> */
.L_x_46:


//--------------------- .text._Z21test_double_type_castd --------------------------
	.section	.text._Z21test_double_type_castd,"ax",@progbits
	.align	128
        .global         _Z21test_double_type_castd
        .type           _Z21test_double_type_castd,@function
        .size           _Z21test_double_type_castd,(.L_x_47 - _Z21test_double_type_castd)
        .other          _Z21test_double_type_castd,@"STO_CUDA_ENTRY STV_DEFAULT"
_Z21test_double_type_castd:
.text._Z21test_double_type_castd:
[----:B------:R-:W0:Y:S08]  /*0000*/  LDC R1, c[0x0][0x37c] ;  /* 0x0000df00ff017b82 */ /* 0x000e300000000800 */
[----:B------:R-:W1:Y:S01]  /*0010*/  LDC.64 R12, c[0x0][0x380] ;  /* 0x0000e000ff0c7b82 */ /* 0x000e620000000a00 */
[----:B------:R-:W2:Y:S01]  /*0020*/  LDCU UR4, c[0x0][0x2f8] ;  /* 0x00005f00ff0477ac */ /* 0x000ea20008000800 */
[----:B0-----:R-:W-:Y:S01]  /*0030*/  VIADD R1, R1, 0xfffffff0 ;  /* 0xfffffff001017836 */ /* 0x001fe20000000000 */
[----:B------:R-:W-:Y:S01]  /*0040*/  MOV R2, 0x0 ;  /* 0x0000000000027802 */ /* 0x000fe20000000f00 */
[----:B------:R-:W0:Y:S04]  /*0050*/  LDCU UR5, c[0x0][0x2fc] ;  /* 0x00005f80ff0577ac */ /* 0x000e280008000800 */
[----:B------:R3:W4:Y:S01]  /*0060*/  LDC.64 R8, c[0x4][R2] ;  /* 0x0100000002087b82 */ /* 0x0007220000000a00 */
[----:B------:R-:W5:Y:S01]  /*0070*/  LDCU.64 UR6, c[0x4][0x8] ;  /* 0x01000100ff0677ac */ /* 0x000f620008000a00 */
[----:B--2---:R-:W-:Y:S01]  /*0080*/  IADD3 R16, P0, PT, R1, UR4, RZ ;  /* 0x0000000401107c10 */ /* 0x004fe2000ff1e0ff */
[----:B-1----:R-:W1:Y:S04]  /*0090*/  F2F.F32.F64.RM R0, R12 ;  /* 0x0000000c00007310 */ /* 0x002e680000305000 */
[----:B0-----:R-:W-:Y:S01]  /*00a0*/  IMAD.X R17, RZ, RZ, UR5, P0 ;  /* 0x00000005ff117e24 */ /* 0x001fe200080e06ff */
[----:B-----5:R-:W-:Y:S01]  /*00b0*/  MOV R4, UR6 ;  /* 0x0000000600047c02 */ /* 0x020fe20008000f00 */
[----:B------:R-:W-:-:S02]  /*00c0*/  IMAD.U32 R5, RZ, RZ, UR7 ;  /* 0x00000007ff057e24 */ /* 0x000fc4000f8e00ff */
[----:B------:R-:W-:Y:S01]  /*00d0*/  IMAD.MOV.U32 R6, RZ, RZ, R16 ;  /* 0x000000ffff067224 */ /* 0x000fe200078e0010 */
[----:B------:R-:W-:Y:S01]  /*00e0*/  MOV R7, R17 ;  /* 0x0000001100077202 */ /* 0x000fe20000000f00 */
[----:B-1----:R-:W0:Y:S02]  /*00f0*/  F2F.F64.F32 R14, R0 ;  /* 0x00000000000e7310 */ /* 0x002e240000201800 */
[----:B0-----:R3:W-:Y:S04]  /*0100*/  STL.128 [R1], R12 ;  /* 0x0000000c01007387 */ /* 0x0017e80000100c00 */
[----:B------:R-:W-:-:S07]  /*0110*/  LEPC R20, `(.L_x_20) ;  /* 0x000000001014794e */ /* 0x000fce0000000000 */
[----:B---34-:R-:W-:Y:S05]  /*0120*/  CALL.ABS.NOINC R8 ;  /* 0x0000000008007343 */ /* 0x018fea0003c00000 */
.L_x_20:
[----:B------:R-:W0:Y:S01]  /*0130*/  LDC.64 R8, c[0x0][0x380] ;  /* 0x0000e000ff087b82 */ /* 0x000e220000000a00 */
[----:B------:R-:W1:Y:S01]  /*0140*/  LDCU.64 UR4, c[0x4][0x10] ;  /* 0x01000200ff0477ac */ /* 0x000e620008000a00 */
[----:B------:R-:W-:Y:S01]  /*0150*/  MOV R6, R16 ;  /* 0x0000001000067202 */ /* 0x000fe20000000f00 */
[----:B------:R-:W-:-:S05]  /*0160*/  IMAD.MOV.U32 R7, RZ, RZ, R17 ;  /* 0x000000ffff077224 */ /* 0x000fca00078e0011 */
[----:B------:R2:W3:Y:S01]  /*0170*/  LDC.64 R12, c[0x4][R2] ;  /* 0x01000000020c7b82 */ /* 0x0004e20000000a00 */
[----:B-1----:R-:W-:Y:S02]  /*0180*/  IMAD.U32 R4, RZ, RZ, UR4 ;  /* 0x00000004ff047e24 */ /* 0x002fe4000f8e00ff */
[----:B------:R-:W-:Y:S01]  /*0190*/  IMAD.U32 R5, RZ, RZ, UR5 ;  /* 0x00000005ff057e24 */ /* 0x000fe2000f8e00ff */
[----:B0-----:R-:W0:Y:S08]  /*01a0*/  F2F.F32.F64 R0, R8 ;  /* 0x0000000800007310 */ /* 0x001e300000301000 */
[----:B0-----:R-:W0:Y:S02]  /*01b0*/  F2F.F64.F32 R10, R0 ;  /* 0x00000000000a7310 */ /* 0x001e240000201800 */
[----:B0--3--:R2:W-:Y:S02]  /*01c0*/  STL.128 [R1], R8 ;  /* 0x0000000801007387 */ /* 0x0095e40000100c00 */
[----:B------:R-:W-:-:S07]  /*01d0*/  LEPC R20, `(.L_x_21) ;  /* 0x000000001014794e */ /* 0x000fce0000000000 */
[----:B--2---:R-:W-:Y:S05]  /*01e0*/  CALL.ABS.NOINC R12 ;  /* 0x000000000c007343 */ /* 0x004fea0003c00000 */
.L_x_21:
[----:B------:R-:W0:Y:S01]  /*01f0*/  LDC.64 R8, c[0x0][0x380] ;  /* 0x0000e000ff087b82 */ /* 0x000e220000000a00 */
[----:B------:R-:W1:Y:S01]  /*0200*/  LDCU.64 UR4, c[0x4][0x18] ;  /* 0x01000300ff0477ac */ /* 0x000e620008000a00 */
[----:B------:R-:W-:Y:S02]  /*0210*/  IMAD.MOV.U32 R6, RZ, RZ, R16 ;  /* 0x000000ffff067224 */ /* 0x000fe400078e0010 */
[----:B------:R-:W-:-:S04]  /*0220*/  IMAD.MOV.U32 R7, RZ, RZ, R17 ;  /* 0x000000ffff077224 */ /* 0x000fc800078e0011 */
[----:B------:R2:W3:Y:S01]  /*0230*/  LDC.64 R12, c[0x4][R2] ;  /* 0x01000000020c7b82 */ /* 0x0004e20000000a00 */
[----:B-1----:R-:W-:Y:S01]  /*0240*/  IMAD.U32 R4, RZ, RZ, UR4 ;  /* 0x00000004ff047e24 */ /* 0x002fe2000f8e00ff */
[----:B------:R-:W-:Y:S01]  /*0250*/  MOV R5, UR5 ;  /* 0x0000000500057c02 */ /* 0x000fe20008000f00 */
[----:B0-----:R-:W0:Y:S08]  /*0260*/  F2F.F32.F64.RP R0, R8 ;  /* 0x0000000800007310 */ /* 0x001e300000309000 */
[----:B0-----:R-:W0:Y:S02]  /*0270*/  F2F.F64.F32 R10, R0 ;  /* 0x00000000000a7310 */ /* 0x001e240000201800 */
[----:B0--3--:R2:W-:Y:S02]  /*0280*/  STL.128 [R1], R8 ;  /* 0x0000000801007387 */ /* 0x0095e40000100c00 */
[----:B------:R-:W-:-:S07]  /*0290*/  LEPC R20, `(.L_x_22) ;  /* 0x000000001014794e */ /* 0x000fce0000000000 */
[----:B--2---:R-:W-:Y:S05]  /*02a0*/  CALL.ABS.NOINC R12 ;  /* 0x000000000c007343 */ /* 0x004fea0003c00000 */
.L_x_22:
[----:B------:R-:W0:Y:S01]  /*02b0*/  LDC.64 R8, c[0x0][0x380] ;  /* 0x0000e000ff087b82 */ /* 0x000e220000000a00 */
[----:B------:R-:W1:Y:S01]  /*02c0*/  LDCU.64 UR4, c[0x4][0x20] ;  /* 0x01000400ff0477ac */ /* 0x000e620008000a00 */
[----:B------:R-:W-:Y:S01]  /*02d0*/  IMAD.MOV.U32 R6, RZ, RZ, R16 ;  /* 0x000000ffff067224 */ /* 0x000fe200078e0010 */
[----:B------:R-:W-:-:S05]  /*02e0*/  MOV R7, R17 ;  /* 0x0000001100077202 */ /* 0x000fca0000000f00 */
[----:B------:R2:W3:Y:S01]  /*02f0*/  LDC.64 R12, c[0x4][R2] ;  /* 0x01000000020c7b82 */ /* 0x0004e20000000a00 */
[----:B-1----:R-:W-:Y:S01]  /*0300*/  MOV R4, UR4 ;  /* 0x0000000400047c02 */ /* 0x002fe20008000f00 */
[----:B------:R-:W-:Y:S01]  /*0310*/  IMAD.U32 R5, RZ, RZ, UR5 ;  /* 0x00000005ff057e24 */ /* 0x000fe2000f8e00ff */
[----:B0-----:R-:W0:Y:S08]  /*0320*/  F2F.F32.F64.RZ R0, R8 ;  /* 0x0000000800007310 */ /* 0x001e30000030d000 */
[----:B0-----:R-:W0:Y:S02]  /*0330*/  F2F.F64.F32 R10, R0 ;  /* 0x00000000000a7310 */ /* 0x001e240000201800 */
[----:B0--3--:R2:W-:Y:S02]  /*0340*/  STL.128 [R1], R8 ;  /* 0x0000000801007387 */ /* 0x0095e40000100c00 */
[----:B------:R-:W-:-:S07]  /*0350*/  LEPC R20, `(.L_x_23) ;  /* 0x000000001014794e */ /* 0x000fce0000000000 */
[----:B--2---:R-:W-:Y:S05]  /*0360*/  CALL.ABS.NOINC R12 ;  /* 0x000000000c007343 */ /* 0x004fea0003c00000 */
.L_x_23:
[----:B------:R-:W0:Y:S01]  /*0370*/  LDC.64 R8, c[0x0][0x380] ;  /* 0x0000e000ff087b82 */ /* 0x000e220000000a00 */
[----:B------:R-:W1:Y:S01]  /*0380*/  LDCU.64 UR4, c[0x4][0x28] ;  /* 0x01000500ff0477ac */ /* 0x000e620008000a00 */
[----:B------:R-:W-:Y:S01]  /*0390*/  MOV R6, R16 ;  /* 0x0000001000067202 */ /* 0x000fe20000000f00 */
[----:B------:R-:W-:-:S05]  /*03a0*/  IMAD.MOV.U32 R7, RZ, RZ, R17 ;  /* 0x000000ffff077224 */ /* 0x000fca00078e0011 */
[----:B------:R-:W2:Y:S08]  /*03b0*/  LDC R0, c[0x0][0x384] ;  /* 0x0000e100ff007b82 */ /* 0x000eb00000000800 */
[----:B------:R3:W4:Y:S01]  /*03c0*/  LDC.64 R10, c[0x4][R2] ;  /* 0x01000000020a7b82 */ /* 0x0007220000000a00 */
[----:B-1----:R-:W-:Y:S02]  /*03d0*/  IMAD.U32 R4, RZ, RZ, UR4 ;  /* 0x00000004ff047e24 */ /* 0x002fe4000f8e00ff */
[----:B------:R-:W-:Y:S01]  /*03e0*/  IMAD.U32 R5, RZ, RZ, UR5 ;  /* 0x00000005ff057e24 */ /* 0x000fe2000f8e00ff */
[----:B0-----:R3:W-:Y:S04]  /*03f0*/  STL.64 [R1], R8 ;  /* 0x0000000801007387 */ /* 0x0017e80000100a00 */
[----:B--2---:R3:W-:Y:S02]  /*0400*/  STL [R1+0x8], R0 ;  /* 0x0000080001007387 */ /* 0x0047e40000100800 */
[----:B------:R-:W-:-:S07]  /*0410*/  LEPC R20, `(.L_x_24) ;  /* 0x000000001014794e */ /* 0x000fce0000000000 */
[----:B---34-:R-:W-:Y:S05]  /*0420*/  CALL.ABS.NOINC R10 ;  /* 0x000000000a007343 */ /* 0x018fea0003c00000 */
.L_x_24:
[----:B------:R-:W0:Y:S01]  /*0430*/  LDC.64 R8, c[0x0][0x380] ;  /* 0x0000e000ff087b82 */ /* 0x000e220000000a00 */
[----:B------:R-:W1:Y:S01]  /*0440*/  LDCU.64 UR4, c[0x4][0x30] ;  /* 0x01000600ff0477ac */ /* 0x000e620008000a00 */
[----:B------:R-:W-:Y:S02]  /*0450*/  IMAD.MOV.U32 R6, RZ, RZ, R16 ;  /* 0x000000ffff067224 */ /* 0x000fe400078e0010 */
[----:B------:R-:W-:-:S04]  /*0460*/  IMAD.MOV.U32 R7, RZ, RZ, R17 ;  /* 0x000000ffff077224 */ /* 0x000fc800078e0011 */
[----:B------:R2:W3:Y:S01]  /*0470*/  LDC.64 R10, c[0x4][R2] ;  /* 0x01000000020a7b82 */ /* 0x0004e20000000a00 */
[----:B-1----:R-:W-:Y:S01]  /*0480*/  IMAD.U32 R4, RZ, RZ, UR4 ;  /* 0x00000004ff047e24 */ /* 0x002fe2000f8e00ff */
[----:B------:R-:W-:Y:S01]  /*0490*/  MOV R5, UR5 ;  /* 0x0000000500057c02 */ /* 0x000fe20008000f00 */
[----:B0-----:R-:W0:Y:S01]  /*04a0*/  F2I.F64.FLOOR R0, R8 ;  /* 0x0000000800007311 */ /* 0x001e220000305100 */
[----:B------:R2:W-:Y:S04]  /*04b0*/  STL.64 [R1], R8 ;  /* 0x0000000801007387 */ /* 0x0005e80000100a00 */
[----:B0--3--:R2:W-:Y:S02]  /*04c0*/  STL [R1+0x8], R0 ;  /* 0x0000080001007387 */ /* 0x0095e40000100800 */
[----:B------:R-:W-:-:S07]  /*04d0*/  LEPC R20, `(.L_x_25) ;  /* 0x000000001014794e */ /* 0x000fce0000000000 */
[----:B--2---:R-:W-:Y:S05]  /*04e0*/  CALL.ABS.NOINC R10 ;  /* 0x000000000a007343 */ /* 0x004fea0003c00000 */
.L_x_25:
[----:B------:R-:W0:Y:S01]  /*04f0*/  LDC.64 R8, c[0x0][0x380] ;  /* 0x0000e000ff087b82 */ /* 0x000e220000000a00 */
[----:B------:R-:W1:Y:S01]  /*0500*/  LDCU.64 UR4, c[0x4][0x38] ;  /* 0x01000700ff0477ac */ /* 0x000e620008000a00 */
[----:B------:R-:W-:Y:S01]  /*0510*/  IMAD.MOV.U32 R6, RZ, RZ, R16 ;  /* 0x000000ffff067224 */ /* 0x000fe200078e0010 */
[----:B------:R-:W-:-:S05]  /*0520*/  MOV R7, R17 ;  /* 0x0000001100077202 */ /* 0x000fca0000000f00 */
[----:B------:R2:W3:Y:S01]  /*0530*/  LDC.64 R10, c[0x4][R2] ;  /* 0x01000000020a7b82 */ /* 0x0004e20000000a00 */
[----:B-1----:R-:W-:Y:S01]  /*0540*/  MOV R4, UR4 ;  /* 0x0000000400047c02 */ /* 0x002fe20008000f00 */
[----:B------:R-:W-:Y:S01]  /*0550*/  IMAD.U32 R5, RZ, RZ, UR5 ;  /* 0x00000005ff057e24 */ /* 0x000fe2000f8e00ff */
[----:B0-----:R-:W0:Y:S01]  /*0560*/  F2I.F64 R0, R8 ;  /* 0x0000000800007311 */ /* 0x001e220000301100 */
[----:B------:R2:W-:Y:S04]  /*0570*/  STL.64 [R1], R8 ;  /* 0x0000000801007387 */ /* 0x0005e80000100a00 */
[----:B0--3--:R2:W-:Y:S02]  /*0580*/  STL [R1+0x8], R0 ;  /* 0x0000080001007387 */ /* 0x0095e40000100800 */
[----:B------:R-:W-:-:S07]  /*0590*/  LEPC R20, `(.L_x_26) ;  /* 0x000000001014794e */ /* 0x000fce0000000000 */
[----:B--2---:R-:W-:Y:S05]  /*05a0*/  CALL.ABS.NOINC R10 ;  /* 0x000000000a007343 */ /* 0x004fea0003c00000 */
.L_x_26:
[----:B------:R-:W0:Y:S01]  /*05b0*/  LDC.64 R8, c[0x0][0x380] ;  /* 0x0000e000ff087b82 */ /* 0x000e220000000a00 */
[----:B------:R-:W1:Y:S01]  /*05c0*/  LDCU.64 UR4, c[0x4][0x40] ;  /* 0x01000800ff0477ac */ /* 0x000e620008000a00 */
[----:B------:R-:W-:Y:S01]  /*05d0*/  MOV R6, R16 ;  /* 0x0000001000067202 */ /* 0x000fe20000000f00 */
[----:B------:R-:W-:-:S05]  /*05e0*/  IMAD.MOV.U32 R7, RZ, RZ, R17 ;  /* 0x000000ffff077224 */ /* 0x000fca00078e0011 */
[----:B------:R2:W3:Y:S01]  /*05f0*/  LDC.64 R10, c[0x4][R2] ;  /* 0x01000000020a7b82 */ /* 0x0004e20000000a00 */
[----:B-1----:R-:W-:Y:S02]  /*0600*/  IMAD.U32 R4, RZ, RZ, UR4 ;  /* 0x00000004ff047e24 */ /* 0x002fe4000f8e00ff */
[----:B------:R-:W-:Y:S01]  /*0610*/  IMAD.U32 R5, RZ, RZ, UR5 ;  /* 0x00000005ff057e24 */ /* 0x000fe2000f8e00ff */
[----:B0-----:R-:W0:Y:S01]  /*0620*/  F2I.F64.CEIL R0, R8 ;  /* 0x0000000800007311 */ /* 0x001e220000309100 */
[----:B------:R2:W-:Y:S04]  /*0630*/  STL.64 [R1], R8 ;  /* 0x0000000801007387 */ /* 0x0005e80000100a00 */
[----:B0--3--:R2:W-:Y:S02]  /*0640*/  STL [R1+0x8], R0 ;  /* 0x0000080001007387 */ /* 0x0095e40000100800 */
[----:B------:R-:W-:-:S07]  /*0650*/  LEPC R20, `(.L_x_27) ;  /* 0x000000001014794e */ /* 0x000fce0000000000 */
[----:B--2---:R-:W-:Y:S05]  /*0660*/  CALL.ABS.NOINC R10 ;  /* 0x000000000a007343 */ /* 0x004fea0003c00000 */
.L_x_27:
[----:B------:R-:W0:Y:S01]  /*0670*/  LDC.64 R8, c[0x0][0x380] ;  /* 0x0000e000ff087b82 */ /* 0x000e220000000a00 */
[----:B------:R-:W1:Y:S01]  /*0680*/  LDCU.64 UR4, c[0x4][0x48] ;  /* 0x01000900ff0477ac */ /* 0x000e620008000a00 */
[----:B------:R-:W-:Y:S02]  /*0690*/  IMAD.MOV.U32 R6, RZ, RZ, R16 ;  /* 0x000000ffff067224 */ /* 0x000fe400078e0010 */
[----:B------:R-:W-:-:S04]  /*06a0*/  IMAD.MOV.U32 R7, RZ, RZ, R17 ;  /* 0x000000ffff077224 */ /* 0x000fc800078e0011 */
[----:B------:R2:W3:Y:S01]  /*06b0*/  LDC.64 R10, c[0x4][R2] ;  /* 0x01000000020a7b82 */ /* 0x0004e20000000a00 */
[----:B-1----:R-:W-:Y:S01]  /*06c0*/  IMAD.U32 R4, RZ, RZ, UR4 ;  /* 0x00000004ff047e24 */ /* 0x002fe2000f8e00ff */
[----:B------:R-:W-:Y:S01]  /*06d0*/  MOV R5, UR5 ;  /* 0x0000000500057c02 */ /* 0x000fe20008000f00 */
[----:B0-----:R-:W0:Y:S01]  /*06e0*/  F2I.F64.TRUNC R0, R8 ;  /* 0x0000000800007311 */ /* 0x001e22000030d100 */
[----:B------:R2:W-:Y:S04]  /*06f0*/  STL.64 [R1], R8 ;  /* 0x0000000801007387 */ /* 0x0005e80000100a00 */
[----:B0--3--:R2:W-:Y:S02]  /*0700*/  STL [R1+0x8], R0 ;  /* 0x0000080001007387 */ /* 0x0095e40000100800 */
[----:B------:R-:W-:-:S07]  /*0710*/  LEPC R20, `(.L_x_28) ;  /* 0x000000001014794e */ /* 0x000fce0000000000 */
[----:B--2---:R-:W-:Y:S05]  /*0720*/  CALL.ABS.NOINC R10 ;  /* 0x000000000a007343 */ /* 0x004fea0003c00000 */
.L_x_28:
[----:B------:R-:W0:Y:S01]  /*0730*/  LDC.64 R8, c[0x0][0x380] ;  /* 0x0000e000ff087b82 */ /* 0x000e220000000a00 */
[----:B------:R-:W1:Y:S01]  /*0740*/  LDCU.64 UR4, c[0x4][0x50] ;  /* 0x01000a00ff0477ac */ /* 0x000e620008000a00 */
[----:B------:R-:W-:Y:S01]  /*0750*/  IMAD.MOV.U32 R6, RZ, RZ, R16 ;  /* 0x000000ffff067224 */ /* 0x000fe200078e0010 */
[----:B------:R-:W-:-:S05]  /*0760*/  MOV R7, R17 ;  /* 0x0000001100077202 */ /* 0x000fca0000000f00 */
[----:B------:R2:W3:Y:S01]  /*0770*/  LDC.64 R12, c[0x4][R2] ;  /* 0x01000000020c7b82 */ /* 0x0004e20000000a00 */
[----:B-1----:R-:W-:Y:S01]  /*0780*/  MOV R4, UR4 ;  /* 0x0000000400047c02 */ /* 0x002fe20008000f00 */
[----:B------:R-:W-:Y:S01]  /*0790*/  IMAD.U32 R5, RZ, RZ, UR5 ;  /* 0x00000005ff057e24 */ /* 0x000fe2000f8e00ff */
[----:B0-----:R-:W0:Y:S02]  /*07a0*/  F2I.S64.F64.FLOOR R10, R8 ;  /* 0x00000008000a7311 */ /* 0x001e240000305900 */
[----:B0--3--:R2:W-:Y:S04]  /*07b0*/  STL.128 [R1], R8 ;  /* 0x0000000801007387 */ /* 0x0095e80000100c00 */
[----:B------:R-:W-:-:S07]  /*07c0*/  LEPC R20, `(.L_x_29) ;  /* 0x000000001014794e */ /* 0x000fce0000000000 */
[----:B--2---:R-:W-:Y:S05]  /*07d0*/  CALL.ABS.NOINC R12 ;  /* 0x000000000c007343 */ /* 0x004fea0003c00000 */
.L_x_29:
[----:B------:R-:W0:Y:S01]  /*07e0*/  LDC.64 R8, c[0x0][0x380] ;  /* 0x0000e000ff087b82 */ /* 0x000e220000000a00 */
[----:B------:R-:W1:Y:S01]  /*07f0*/  LDCU.64 UR4, c[0x4][0x58] ;  /* 0x01000b00ff0477ac */ /* 0x000e620008000a00 */
[----:B------:R-:W-:Y:S01]  /*0800*/  MOV R6, R16 ;  /* 0x0000001000067202 */ /* 0x000fe20000000f00 */
[----:B------:R-:W-:-:S05]  /*0810*/  IMAD.MOV.U32 R7, RZ, RZ, R17 ;  /* 0x000000ffff077224 */ /* 0x000fca00078e0011 */
[----:B------:R2:W3:Y:S01]  /*0820*/  LDC.64 R12, c[0x4][R2] ;  /* 0x01000000020c7b82 */ /* 0x0004e20000000a00 */
[----:B-1----:R-:W-:Y:S02]  /*0830*/  IMAD.U32 R4, RZ, RZ, UR4 ;  /* 0x00000004ff047e24 */ /* 0x002fe4000f8e00ff */
[----:B------:R-:W-:Y:S01]  /*0840*/  IMAD.U32 R5, RZ, RZ, UR5 ;  /* 0x00000005ff057e24 */ /* 0x000fe2000f8e00ff */
[----:B0-----:R-:W0:Y:S02]  /*0850*/  F2I.S64.F64 R10, R8 ;  /* 0x00000008000a7311 */ /* 0x001e240000301900 */
[----:B0--3--:R2:W-:Y:S04]  /*0860*/  STL.128 [R1], R8 ;  /* 0x0000000801007387 */ /* 0x0095e80000100c00 */
[----:B------:R-:W-:-:S07]  /*0870*/  LEPC R20, `(.L_x_30) ;  /* 0x000000001014794e */ /* 0x000fce0000000000 */
[----:B--2---:R-:W-:Y:S05]  /*0880*/  CALL.ABS.NOINC R12 ;  /* 0x000000000c007343 */ /* 0x004fea0003c00000 */
.L_x_30:
[----:B------:R-:W0:Y:S01]  /*0890*/  LDC.64 R8, c[0x0][0x380] ;  /* 0x0000e000ff087b82 */ /* 0x000e220000000a00 */
[----:B------:R-:W1:Y:S01]  /*08a0*/  LDCU.64 UR4, c[0x4][0x60] ;  /* 0x01000c00ff0477ac */ /* 0x000e620008000a00 */
[----:B------:R-:W-:Y:S02]  /*08b0*/  IMAD.MOV.U32 R6, RZ, RZ, R16 ;  /* 0x000000ffff067224 */ /* 0x000fe400078e0010 */
[----:B------:R-:W-:-:S04]  /*08c0*/  IMAD.MOV.U32 R7, RZ, RZ, R17 ;  /* 0x000000ffff077224 */ /* 0x000fc800078e0011 */
[----:B------:R2:W3:Y:S01]  /*08d0*/  LDC.64 R12, c[0x4][R2] ;  /* 0x01000000020c7b82 */ /* 0x0004e20000000a00 */
[----:B-1----:R-:W-:Y:S01]  /*08e0*/  IMAD.U32 R4, RZ, RZ, UR4 ;  /* 0x00000004ff047e24 */ /* 0x002fe2000f8e00ff */
[----:B------:R-:W-:Y:S01]  /*08f0*/  MOV R5, UR5 ;  /* 0x0000000500057c02 */ /* 0x000fe20008000f00 */
[----:B0-----:R-:W0:Y:S02]  /*0900*/  F2I.S64.F64.CEIL R10, R8 ;  /* 0x00000008000a7311 */ /* 0x001e240000309900 */
[----:B0--3--:R2:W-:Y:S04]  /*0910*/  STL.128 [R1], R8 ;  /* 0x0000000801007387 */ /* 0x0095e80000100c00 */
[----:B------:R-:W-:-:S07]  /*0920*/  LEPC R20, `(.L_x_31) ;  /* 0x000000001014794e */ /* 0x000fce0000000000 */
[----:B--2---:R-:W-:Y:S05]  /*0930*/  CALL.ABS.NOINC R12 ;  /* 0x000000000c007343 */ /* 0x004fea0003c00000 */
.L_x_31:
[----:B------:R-:W0:Y:S01]  /*0940*/  LDC.64 R8, c[0x0][0x380] ;  /* 0x0000e000ff087b82 */ /* 0x000e220000000a00 */
[----:B------:R-:W1:Y:S01]  /*0950*/  LDCU.64 UR4, c[0x4][0x68] ;  /* 0x01000d00ff0477ac */ /* 0x000e620008000a00 */
[----:B------:R-:W-:Y:S01]  /*0960*/  IMAD.MOV.U32 R6, RZ, RZ, R16 ;  /* 0x000000ffff067224 */ /* 0x000fe200078e0010 */
[----:B------:R-:W-:-:S05]  /*0970*/  MOV R7, R17 ;  /* 0x0000001100077202 */ /* 0x000fca0000000f00 */
[----:B------:R2:W3:Y:S01]  /*0980*/  LDC.64 R12, c[0x4][R2] ;  /* 0x01000000020c7b82 */ /* 0x0004e20000000a00 */
[----:B-1----:R-:W-:Y:S01]  /*0990*/  MOV R4, UR4 ;  /* 0x0000000400047c02 */ /* 0x002fe20008000f00 */
[----:B------:R-:W-:Y:S01]  /*09a0*/  IMAD.U32 R5, RZ, RZ, UR5 ;  /* 0x00000005ff057e24 */ /* 0x000fe2000f8e00ff */
[----:B0-----:R-:W0:Y:S02]  /*09b0*/  F2I.S64.F64.TRUNC R10, R8 ;  /* 0x00000008000a7311 */ /* 0x001e24000030d900 */
[----:B0--3--:R2:W-:Y:S04]  /*09c0*/  STL.128 [R1], R8 ;  /* 0x0000000801007387 */ /* 0x0095e80000100c00 */
[----:B------:R-:W-:-:S07]  /*09d0*/  LEPC R20, `(.L_x_32) ;  /* 0x000000001014794e */ /* 0x000fce0000000000 */
[----:B--2---:R-:W-:Y:S05]  /*09e0*/  CALL.ABS.NOINC R12 ;  /* 0x000000000c007343 */ /* 0x004fea0003c00000 */
.L_x_32:
        /* <DEDUP_REMOVED lines=12> */
.L_x_33:
[----:B------:R-:W0:Y:S01]  /*0ab0*/  LDC.64 R8, c[0x0][0x380] ;  /* 0x0000e000ff087b82 */ /* 0x000e220000000a00 */
[----:B------:R-:W1:Y:S01]  /*0ac0*/  LDCU.64 UR4, c[0x4][0x78] ;  /* 0x01000f00ff0477ac */ /* 0x000e620008000a00 */
[----:B------:R-:W-:Y:S02]  /*0ad0*/  IMAD.MOV.U32 R6, RZ, RZ, R16 ;  /* 0x000000ffff067224 */ /* 0x000fe400078e0010 */
[----:B------:R-:W-:-:S04]  /*0ae0*/  IMAD.MOV.U32 R7, RZ, RZ, R17 ;  /* 0x000000ffff077224 */ /* 0x000fc800078e0011 */
[----:B------:R2:W3:Y:S01]  /*0af0*/  LDC.64 R10, c[0x4][R2] ;  /* 0x01000000020a7b82 */ /* 0x0004e20000000a00 */
[----:B-1----:R-:W-:Y:S01]  /*0b00*/  IMAD.U32 R4, RZ, RZ, UR4 ;  /* 0x00000004ff047e24 */ /* 0x002fe2000f8e00ff */
[----:B------:R-:W-:Y:S01]  /*0b10*/  MOV R5, UR5 ;  /* 0x0000000500057c02 */ /* 0x000fe20008000f00 */
[----:B0-----:R-:W0:Y:S01]  /*0b20*/  F2I.U32.F64.FLOOR R0, R8 ;  /* 0x0000000800007311 */ /* 0x001e220000305000 */
[----:B------:R2:W-:Y:S04]  /*0b30*/  STL.64 [R1], R8 ;  /* 0x0000000801007387 */ /* 0x0005e80000100a00 */
[----:B0--3--:R2:W-:Y:S02]  /*0b40*/  STL [R1+0x8], R0 ;  /* 0x0000080001007387 */ /* 0x0095e40000100800 */
[----:B------:R-:W-:-:S07]  /*0b50*/  LEPC R20, `(.L_x_34) ;  /* 0x000000001014794e */ /* 0x000fce0000000000 */
[----:B--2---:R-:W-:Y:S05]  /*0b60*/  CALL.ABS.NOINC R10 ;  /* 0x000000000a007343 */ /* 0x004fea0003c00000 */
.L_x_34:
[----:B------:R-:W0:Y:S01]  /*0b70*/  LDC.64 R8, c[0x0][0x380] ;  /* 0x0000e000ff087b82 */ /* 0x000e220000000a00 */
[----:B------:R-:W1:Y:S01]  /*0b80*/  LDCU.64 UR4, c[0x4][0x80] ;  /* 0x01001000ff0477ac */ /* 0x000e620008000a00 */
[----:B------:R-:W-:Y:S01]  /*0b90*/  IMAD.MOV.U32 R6, RZ, RZ, R16 ;  /* 0x000000ffff067224 */ /* 0x000fe200078e0010 */
[----:B------:R-:W-:-:S05]  /*0ba0*/  MOV R7, R17 ;  /* 0x0000001100077202 */ /* 0x000fca0000000f00 */
[----:B------:R2:W3:Y:S01]  /*0bb0*/  LDC.64 R10, c[0x4][R2] ;  /* 0x01000000020a7b82 */ /* 0x0004e20000000a00 */
[----:B-1----:R-:W-:Y:S01]  /*0bc0*/  MOV R4, UR4 ;  /* 0x0000000400047c02 */ /* 0x002fe20008000f00 */
[----:B------:R-:W-:Y:S01]  /*0bd0*/  IMAD.U32 R5, RZ, RZ, UR5 ;  /* 0x00000005ff057e24 */ /* 0x000fe2000f8e00ff */
[----:B0-----:R-:W0:Y:S01]  /*0be0*/  F2I.U32.F64 R0, R8 ;  /* 0x0000000800007311 */ /* 0x001e220000301000 */
[----:B------:R2:W-:Y:S04]  /*0bf0*/  STL.64 [R1], R8 ;  /* 0x0000000801007387 */ /* 0x0005e80000100a00 */
[----:B0--3--:R2:W-:Y:S02]  /*0c00*/  STL [R1+0x8], R0 ;  /* 0x0000080001007387 */ /* 0x0095e40000100800 */
[----:B------:R-:W-:-:S07]  /*0c10*/  LEPC R20, `(.L_x_35) ;  /* 0x000000001014794e */ /* 0x000fce0000000000 */
[----:B--2---:R-:W-:Y:S05]  /*0c20*/  CALL.ABS.NOINC R10 ;  /* 0x000000000a007343 */ /* 0x004fea0003c00000 */
.L_x_35:
[----:B------:R-:W0:Y:S01]  /*0c30*/  LDC.64 R8, c[0x0][0x380] ;  /* 0x0000e000ff087b82 */ /* 0x000e220000000a00 */
[----:B------:R-:W1:Y:S01]  /*0c40*/  LDCU.64 UR4, c[0x4][0x88] ;  /* 0x01001100ff0477ac */ /* 0x000e620008000a00 */
[----:B------:R-:W-:Y:S01]  /*0c50*/  MOV R6, R16 ;  /* 0x0000001000067202 */ /* 0x000fe20000000f00 */
[----:B------:R-:W-:-:S05]  /*0c60*/  IMAD.MOV.U32 R7, RZ, RZ, R17 ;  /* 0x000000ffff077224 */ /* 0x000fca00078e0011 */
[----:B------:R2:W3:Y:S01]  /*0c70*/  LDC.64 R10, c[0x4][R2] ;  /* 0x01000000020a7b82 */ /* 0x0004e20000000a00 */
[----:B-1----:R-:W-:Y:S02]  /*0c80*/  IMAD.U32 R4, RZ, RZ, UR4 ;  /* 0x00000004ff047e24 */ /* 0x002fe4000f8e00ff */
[----:B------:R-:W-:Y:S01]  /*0c90*/  IMAD.U32 R5, RZ, RZ, UR5 ;  /* 0x00000005ff057e24 */ /* 0x000fe2000f8e00ff */
[----:B0-----:R-:W0:Y:S01]  /*0ca0*/  F2I.U32.F64.CEIL R0, R8 ;  /* 0x0000000800007311 */ /* 0x001e220000309000 */
[----:B------:R2:W-:Y:S04]  /*0cb0*/  STL.64 [R1], R8 ;  /* 0x0000000801007387 */ /* 0x0005e80000100a00 */
[----:B0--3--:R2:W-:Y:S02]  /*0cc0*/  STL [R1+0x8], R0 ;  /* 0x0000080001007387 */ /* 0x0095e40000100800 */
[----:B------:R-:W-:-:S07]  /*0cd0*/  LEPC R20, `(.L_x_36) ;  /* 0x000000001014794e */ /* 0x000fce0000000000 */
[----:B--2---:R-:W-:Y:S05]  /*0ce0*/  CALL.ABS.NOINC R10 ;  /* 0x000000000a007343 */ /* 0x004fea0003c00000 */
.L_x_36:
[----:B------:R-:W0:Y:S01]  /*0cf0*/  LDC.64 R8, c[0x0][0x380] ;  /* 0x0000e000ff087b82 */ /* 0x000e220000000a00 */
[----:B------:R-:W1:Y:S01]  /*0d00*/  LDCU.64 UR4, c[0x4][0x90] ;  /* 0x01001200ff0477ac */ /* 0x000e620008000a00 */
[----:B------:R-:W-:Y:S01]  /*0d10*/  IMAD.MOV.U32 R6, RZ, RZ, R16 ;  /* 0x000000ffff067224 */ /* 0x000fe200078e0010 */
[----:B------:R-:W-:-:S05]  /*0d20*/  MOV R7, R17 ;  /* 0x0000001100077202 */ /* 0x000fca0000000f00 */
[----:B------:R2:W3:Y:S01]  /*0d30*/  LDC.64 R10, c[0x4][R2] ;  /* 0x01000000020a7b82 */ /* 0x0004e20000000a00 */
[----:B-1----:R-:W-:Y:S01]  /*0d40*/  IMAD.U32 R4, RZ, RZ, UR4 ;  /* 0x00000004ff047e24 */ /* 0x002fe2000f8e00ff */
[----:B------:R-:W-:Y:S01]  /*0d50*/  MOV R5, UR5 ;  /* 0x0000000500057c02 */ /* 0x000fe20008000f00 */
[----:B0-----:R-:W0:Y:S01]  /*0d60*/  F2I.U32.F64.TRUNC R0, R8 ;  /* 0x0000000800007311 */ /* 0x001e22000030d000 */
[----:B------:R2:W-:Y:S04]  /*0d70*/  STL.64 [R1], R8 ;  /* 0x0000000801007387 */ /* 0x0005e80000100a00 */
[----:B0--3--:R2:W-:Y:S02]  /*0d80*/  STL [R1+0x8], R0 ;  /* 0x0000080001007387 */ /* 0x0095e40000100800 */
[----:B------:R-:W-:-:S07]  /*0d90*/  LEPC R20, `(.L_x_37) ;  /* 0x000000001014794e */ /* 0x000fce0000000000 */
[----:B--2---:R-:W-:Y:S05]  /*0da0*/  CALL.ABS.NOINC R10 ;  /* 0x000000000a007343 */ /* 0x004fea0003c00000 */
.L_x_37:
[----:B------:R-:W0:Y:S01]  /*0db0*/  LDC.64 R8, c[0x0][0x380] ;  /* 0x0000e000ff087b82 */ /* 0x000e220000000a00 */
[----:B------:R-:W1:Y:S01]  /*0dc0*/  LDCU.64 UR4, c[0x4][0x98] ;  /* 0x01001300ff0477ac */ /* 0x000e620008000a00 */
[----:B------:R-:W-:Y:S01]  /*0dd0*/  IMAD.MOV.U32 R6, RZ, RZ, R16 ;  /* 0x000000ffff067224 */ /* 0x000fe200078e0010 */
[----:B------:R-:W-:-:S05]  /*0de0*/  MOV R7, R17 ;  /* 0x0000001100077202 */ /* 0x000fca0000000f00 */
[----:B------:R2:W3:Y:S01]  /*0df0*/  LDC.64 R12, c[0x4][R2] ;  /* 0x01000000020c7b82 */ /* 0x0004e20000000a00 */
[----:B-1----:R-:W-:Y:S01]  /*0e00*/  IMAD.U32 R4, RZ, RZ, UR4 ;  /* 0x00000004ff047e24 */ /* 0x002fe2000f8e00ff */
[----:B------:R-:W-:Y:S01]  /*0e10*/  MOV R5, UR5 ;  /* 0x0000000500057c02 */ /* 0x000fe20008000f00 */
[----:B0-----:R-:W0:Y:S02]  /*0e20*/  F2I.U64.F64.FLOOR R10, R8 ;  /* 0x00000008000a7311 */ /* 0x001e240000305800 */
[----:B0--3--:R2:W-:Y:S04]  /*0e30*/  STL.128 [R1], R8 ;  /* 0x0000000801007387 */ /* 0x0095e80000100c00 */
[----:B------:R-:W-:-:S07]  /*0e40*/  LEPC R20, `(.L_x_38) ;  /* 0x000000001014794e */ /* 0x000fce0000000000 */
[----:B--2---:R-:W-:Y:S05]  /*0e50*/  CALL.ABS.NOINC R12 ;  /* 0x000000000c007343 */ /* 0x004fea0003c00000 */
.L_x_38:
[----:B------:R-:W0:Y:S01]  /*0e60*/  LDC.64 R8, c[0x0][0x380] ;  /* 0x0000e000ff087b82 */ /* 0x000e220000000a00 */
[----:B------:R-:W1:Y:S01]  /*0e70*/  LDCU.64 UR4, c[0x4][0xa0] ;  /* 0x01001400ff0477ac */ /* 0x000e620008000a00 */
[----:B------:R-:W-:Y:S01]  /*0e80*/  IMAD.MOV.U32 R6, RZ, RZ, R16 ;  /* 0x000000ffff067224 */ /* 0x000fe200078e0010 */
[----:B------:R-:W-:-:S05]  /*0e90*/  MOV R7, R17 ;  /* 0x0000001100077202 */ /* 0x000fca0000000f00 */
[----:B------:R2:W3:Y:S01]  /*0ea0*/  LDC.64 R12, c[0x4][R2] ;  /* 0x01000000020c7b82 */ /* 0x0004e20000000a00 */
[----:B-1----:R-:W-:Y:S01]  /*0eb0*/  IMAD.U32 R4, RZ, RZ, UR4 ;  /* 0x00000004ff047e24 */ /* 0x002fe2000f8e00ff */
[----:B------:R-:W-:Y:S01]  /*0ec0*/  MOV R5, UR5 ;  /* 0x0000000500057c02 */ /* 0x000fe20008000f00 */
[----:B0-----:R-:W0:Y:S02]  /*0ed0*/  F2I.U64.F64 R10, R8 ;  /* 0x00000008000a7311 */ /* 0x001e240000301800 */
[----:B0--3--:R2:W-:Y:S04]  /*0ee0*/  STL.128 [R1], R8 ;  /* 0x0000000801007387 */ /* 0x0095e80000100c00 */
[----:B------:R-:W-:-:S07]  /*0ef0*/  LEPC R20, `(.L_x_39) ;  /* 0x000000001014794e */ /* 0x000fce0000000000 */
[----:B--2---:R-:W-:Y:S05]  /*0f00*/  CALL.ABS.NOINC R12 ;  /* 0x000000000c007343 */ /* 0x004fea0003c00000 */
.L_x_39:
[----:B------:R-:W0:Y:S01]  /*0f10*/  LDC.64 R8, c[0x0][0x380] ;  /* 0x0000e000ff087b82 */ /* 0x000e220000000a00 */
[----:B------:R-:W1:Y:S01]  /*0f20*/  LDCU.64 UR4, c[0x4][0xa8] ;  /* 0x01001500ff0477ac */ /* 0x000e620008000a00 */
[----:B------:R-:W-:Y:S01]  /*0f30*/  IMAD.MOV.U32 R6, RZ, RZ, R16 ;  /* 0x000000ffff067224 */ /* 0x000fe200078e0010 */
[----:B------:R-:W-:-:S05]  /*0f40*/  MOV R7, R17 ;  /* 0x0000001100077202 */ /* 0x000fca0000000f00 */
[----:B------:R2:W3:Y:S01]  /*0f50*/  LDC.64 R12, c[0x4][R2] ;  /* 0x01000000020c7b82 */ /* 0x0004e20000000a00 */
[----:B-1----:R-:W-:Y:S01]  /*0f60*/  IMAD.U32 R4, RZ, RZ, UR4 ;  /* 0x00000004ff047e24 */ /* 0x002fe2000f8e00ff */
[----:B------:R-:W-:Y:S01]  /*0f70*/  MOV R5, UR5 ;  /* 0x0000000500057c02 */ /* 0x000fe20008000f00 */
[----:B0-----:R-:W0:Y:S02]  /*0f80*/  F2I.U64.F64.CEIL R10, R8 ;  /* 0x00000008000a7311 */ /* 0x001e240000309800 */
[----:B0--3--:R2:W-:Y:S04]  /*0f90*/  STL.128 [R1], R8 ;  /* 0x0000000801007387 */ /* 0x0095e80000100c00 */
[----:B------:R-:W-:-:S07]  /*0fa0*/  LEPC R20, `(.L_x_40) ;  /* 0x000000001014794e */ /* 0x000fce0000000000 */
[----:B--2---:R-:W-:Y:S05]  /*0fb0*/  CALL.ABS.NOINC R12 ;  /* 0x000000000c007343 */ /* 0x004fea0003c00000 */
.L_x_40:
[----:B------:R-:W0:Y:S01]  /*0fc0*/  LDC.64 R8, c[0x0][0x380] ;  /* 0x0000e000ff087b82 */ /* 0x000e220000000a00 */
[----:B------:R-:W1:Y:S01]  /*0fd0*/  LDCU.64 UR4, c[0x4][0xb0] ;  /* 0x01001600ff0477ac */ /* 0x000e620008000a00 */
[----:B------:R-:W-:Y:S01]  /*0fe0*/  IMAD.MOV.U32 R6, RZ, RZ, R16 ;  /* 0x000000ffff067224 */ /* 0x000fe200078e0010 */
[----:B------:R-:W-:-:S05]  /*0ff0*/  MOV R7, R17 ;  /* 0x0000001100077202 */ /* 0x000fca0000000f00 */
[----:B------:R2:W3:Y:S01]  /*1000*/  LDC.64 R12, c[0x4][R2] ;  /* 0x01000000020c7b82 */ /* 0x0004e20000000a00 */
[----:B-1----:R-:W-:Y:S01]  /*1010*/  IMAD.U32 R4, RZ, RZ, UR4 ;  /* 0x00000004ff047e24 */ /* 0x002fe2000f8e00ff */
[----:B------:R-:W-:Y:S01]  /*1020*/  MOV R5, UR5 ;  /* 0x0000000500057c02 */ /* 0x000fe20008000f00 */
[----:B0-----:R-:W0:Y:S02]  /*1030*/  F2I.U64.F64.TRUNC R10, R8 ;  /* 0x00000008000a7311 */ /* 0x001e24000030d800 */
[----:B0--3--:R2:W-:Y:S04]  /*1040*/  STL.128 [R1], R8 ;  /* 0x0000000801007387 */ /* 0x0095e80000100c00 */
[----:B------:R-:W-:-:S07]  /*1050*/  LEPC R20, `(.L_x_41) ;  /* 0x000000001014794e */ /* 0x000fce0000000000 */
[----:B--2---:R-:W-:Y:S05]  /*1060*/  CALL.ABS.NOINC R12 ;  /* 0x000000000c007343 */ /* 0x004fea0003c00000 */
.L_x_41:
[----:B------:R-:W0:Y:S01]  /*1070*/  LDC.64 R8, c[0x0][0x380] ;  /* 0x0000e000ff087b82 */ /* 0x000e220000000a00 */
[----:B------:R-:W1:Y:S01]  /*1080*/  LDCU.64 UR4, c[0x4][0xb8] ;  /* 0x01001700ff0477ac */ /* 0x000e620008000a00 */
[----:B------:R-:W-:Y:S01]  /*1090*/  IMAD.MOV.U32 R6, RZ, RZ, R16 ;  /* 0x000000ffff067224 */ /* 0x000fe200078e0010 */
[----:B------:R-:W-:-:S05]  /*10a0*/  MOV R7, R17 ;  /* 0x0000001100077202 */ /* 0x000fca0000000f00 */
[----:B------:R2:W3:Y:S01]  /*10b0*/  LDC.64 R12, c[0x4][R2] ;  /* 0x01000000020c7b82 */ /* 0x0004e20000000a00 */
[----:B-1----:R-:W-:Y:S01]  /*10c0*/  IMAD.U32 R4, RZ, RZ, UR4 ;  /* 0x00000004ff047e24 */ /* 0x002fe2000f8e00ff */
[----:B------:R-:W-:Y:S01]  /*10d0*/  MOV R5, UR5 ;  /* 0x0000000500057c02 */ /* 0x000fe20008000f00 */
[----:B0-----:R-:W-:Y:S01]  /*10e0*/  IMAD.MOV.U32 R10, RZ, RZ, R8 ;  /* 0x000000ffff0a7224 */ /* 0x001fe200078e0008 */
[----:B------:R-:W-:-:S05]  /*10f0*/  MOV R11, R9 ;  /* 0x00000009000b7202 */ /* 0x000fca0000000f00 */
[----:B------:R2:W-:Y:S02]  /*1100*/  STL.128 [R1], R8 ;  /* 0x0000000801007387 */ /* 0x0005e40000100c00 */
[----:B------:R-:W-:-:S07]  /*1110*/  LEPC R20, `(.L_x_42) ;  /* 0x000000001014794e */ /* 0x000fce0000000000 */
[----:B--23--:R-:W-:Y:S05]  /*1120*/  CALL.ABS.NOINC R12 ;  /* 0x000000000c007343 */ /* 0x00cfea0003c00000 */
.L_x_42:
[----:B------:R-:W0:Y:S01]  /*1130*/  LDC.64 R2, c[0x4][R2] ;  /* 0x0100000002027b82 */ /* 0x000e220000000a00 */
[----:B------:R-:W1:Y:S01]  /*1140*/  LDCU.64 UR4, c[0x4][0xc0] ;  /* 0x01001800ff0477ac */ /* 0x000e620008000a00 */
[----:B------:R-:W-:Y:S01]  /*1150*/  CS2R R6, SRZ ;  /* 0x0000000000067805 */ /* 0x000fe2000001ff00 */
[----:B-1----:R-:W-:Y:S01]  /*1160*/  IMAD.U32 R4, RZ, RZ, UR4 ;  /* 0x00000004ff047e24 */ /* 0x002fe2000f8e00ff */
[----:B------:R-:W-:-:S07]  /*1170*/  MOV R5, UR5 ;  /* 0x0000000500057c02 */ /* 0x000fce0008000f00 */
[----:B------:R-:W-:-:S07]  /*1180*/  LEPC R20, `(.L_x_43) ;  /* 0x000000001014794e */ /* 0x000fce0000000000 */
[----:B0-----:R-:W-:Y:S05]  /*1190*/  CALL.ABS.NOINC R2 ;  /* 0x0000000002007343 */ /* 0x001fea0003c00000 */
.L_x_43:
[----:B------:R-:W-:Y:S05]  /*11a0*/  EXIT ;  /* 0x000000000000794d */ /* 0x000fea0003800000 */
.L_x_44:
        /* <DEDUP_REMOVED lines=13> */
.L_x_47:


//--------------------- .nv.global.init           --------------------------
	.section	.nv.global.init,"aw",@progbits
.nv.global.init:
	.type		$str$40,@object
	.size		$str$40,($str$24 - $str$40)
$str$40:
        /*0000*/ 	.byte	0x63, 0x75, 0x64, 0x61, 0x20, 0x5f, 0x5f, 0x69, 0x6e, 0x74, 0x5f, 0x61, 0x73, 0x5f, 0x66, 0x6c
        /*0010*/ 	.byte	0x6f, 0x61, 0x74, 0x28, 0x25, 0x64, 0x29, 0x20, 0x69, 0x73, 0x3a, 0x20, 0x25, 0x66, 0x0a, 0x00
	.type		$str$24,@object
	.size		$str$24,($str$36 - $str$24)
$str$24:
        /*0020*/ 	.byte	0x63, 0x75, 0x64, 0x61, 0x20, 0x5f, 0x5f, 0x66, 0x6c, 0x6f, 0x61, 0x74, 0x32, 0x69, 0x6e, 0x74
        /*0030*/ 	.byte	0x5f, 0x72, 0x64, 0x28, 0x25, 0x66, 0x29, 0x20, 0x69, 0x73, 0x3a, 0x20, 0x25, 0x64, 0x0a, 0x00
	.type		$str$36,@object
	.size		$str$36,($str$4 - $str$36)
$str$36:
        /*0040*/ 	.byte	0x63, 0x75, 0x64, 0x61, 0x20, 0x5f, 0x5f, 0x69, 0x6e, 0x74, 0x32, 0x66, 0x6c, 0x6f, 0x61, 0x74
        /*0050*/ 	.byte	0x5f, 0x72, 0x64, 0x28, 0x25, 0x64, 0x29, 0x20, 0x69, 0x73, 0x3a, 0x20, 0x25, 0x66, 0x0a, 0x00
	.type		$str$4,@object
	.size		$str$4,($str$26 - $str$4)
$str$4:
        /*0060*/ 	.byte	0x63, 0x75, 0x64, 0x61, 0x20, 0x5f, 0x5f, 0x64, 0x6f, 0x75, 0x62, 0x6c, 0x65, 0x32, 0x68, 0x69
        /*0070*/ 	.byte	0x69, 0x6e, 0x74, 0x28, 0x25, 0x65, 0x29, 0x20, 0x69, 0x73, 0x3a, 0x20, 0x25, 0x64, 0x0a, 0x00
	.type		$str$26,@object
	.size		$str$26,($str$38 - $str$26)
$str$26:
        /*0080*/ 	.byte	0x63, 0x75, 0x64, 0x61, 0x20, 0x5f, 0x5f, 0x66, 0x6c, 0x6f, 0x61, 0x74, 0x32, 0x69, 0x6e, 0x74
        /*0090*/ 	.byte	0x5f, 0x72, 0x75, 0x28, 0x25, 0x66, 0x29, 0x20, 0x69, 0x73, 0x3a, 0x20, 0x25, 0x64, 0x0a, 0x00
	.type		$str$38,@object
	.size		$str$38,($str$25 - $str$38)
$str$38:
        /*00a0*/ 	.byte	0x63, 0x75, 0x64, 0x61, 0x20, 0x5f, 0x5f, 0x69, 0x6e, 0x74, 0x32, 0x66, 0x6c, 0x6f, 0x61, 0x74
        /*00b0*/ 	.byte	0x5f, 0x72, 0x75, 0x28, 0x25, 0x64, 0x29, 0x20, 0x69, 0x73, 0x3a, 0x20, 0x25, 0x66, 0x0a, 0x00
	.type		$str$25,@object
	.size		$str$25,($str$37 - $str$25)
$str$25:
        /*00c0*/ 	.byte	0x63, 0x75, 0x64, 0x61, 0x20, 0x5f, 0x5f, 0x66, 0x6c, 0x6f, 0x61, 0x74, 0x32, 0x69, 0x6e, 0x74
        /*00d0*/ 	.byte	0x5f, 0x72, 0x6e, 0x28, 0x25, 0x66, 0x29, 0x20, 0x69, 0x73, 0x3a, 0x20, 0x25, 0x64, 0x0a, 0x00
	.type		$str$37,@object
	.size		$str$37,($str$13 - $str$37)
$str$37:
        /*00e0*/ 	.byte	0x63, 0x75, 0x64, 0x61, 0x20, 0x5f, 0x5f, 0x69, 0x6e, 0x74, 0x32, 0x66, 0x6c, 0x6f, 0x61, 0x74
        /*00f0*/ 	.byte	0x5f, 0x72, 0x6e, 0x28, 0x25, 0x64, 0x29, 0x20, 0x69, 0x73, 0x3a, 0x20, 0x25, 0x66, 0x0a, 0x00
	.type		$str$13,@object
	.size		$str$13,($str$27 - $str$13)
$str$13:
        /*0100*/ 	.byte	0x63, 0x75, 0x64, 0x61, 0x20, 0x5f, 0x5f, 0x64, 0x6f, 0x75, 0x62, 0x6c, 0x65, 0x32, 0x6c, 0x6f
        /*0110*/ 	.byte	0x69, 0x6e, 0x74, 0x28, 0x25, 0x66, 0x29, 0x20, 0x69, 0x73, 0x3a, 0x20, 0x25, 0x64, 0x0a, 0x00
	.type		$str$27,@object
	.size		$str$27,($str$39 - $str$27)
$str$27:
        /*0120*/ 	.byte	0x63, 0x75, 0x64, 0x61, 0x20, 0x5f, 0x5f, 0x66, 0x6c, 0x6f, 0x61, 0x74, 0x32, 0x69, 0x6e, 0x74
        /*0130*/ 	.byte	0x5f, 0x72, 0x7a, 0x28, 0x25, 0x66, 0x29, 0x20, 0x69, 0x73, 0x3a, 0x20, 0x25, 0x64, 0x0a, 0x00
	.type		$str$39,@object
	.size		$str$39,($str$8 - $str$39)
$str$39:
        /*0140*/ 	.byte	0x63, 0x75, 0x64, 0x61, 0x20, 0x5f, 0x5f, 0x69, 0x6e, 0x74, 0x32, 0x66, 0x6c, 0x6f, 0x61, 0x74
        /*0150*/ 	.byte	0x5f, 0x72, 0x7a, 0x28, 0x25, 0x64, 0x29, 0x20, 0x69, 0x73, 0x3a, 0x20, 0x25, 0x66, 0x0a, 0x00
	.type		$str$8,@object
	.size		$str$8,($str$32 - $str$8)
$str$8:
        /*0160*/ 	.byte	0x63, 0x75, 0x64, 0x61, 0x20, 0x5f, 0x5f, 0x64, 0x6f, 0x75, 0x62, 0x6c, 0x65, 0x32, 0x69, 0x6e
        /*0170*/ 	.byte	0x74, 0x5f, 0x72, 0x7a, 0x28, 0x25, 0x66, 0x29, 0x20, 0x69, 0x73, 0x3a, 0x20, 0x25, 0x64, 0x0a
        /*0180*/ 	.byte	0x00
	.type		$str$32,@object
	.size		$str$32,($str$28 - $str$32)
$str$32:
        /*0181*/ 	.byte	0x63, 0x75, 0x64, 0x61, 0x20, 0x5f, 0x5f, 0x66, 0x6c, 0x6f, 0x61, 0x74, 0x32, 0x75, 0x69, 0x6e
        /*0191*/ 	.byte	0x74, 0x5f, 0x72, 0x64, 0x28, 0x25, 0x66, 0x29, 0x20, 0x69, 0x73, 0x3a, 0x20, 0x25, 0x64, 0x0a
        /*01a1*/ 	.byte	0x00
	.type		$str$28,@object
	.size		$str$28,($str$6 - $str$28)
$str$28:
        /*01a2*/ 	.byte	0x63, 0x75, 0x64, 0x61, 0x20, 0x5f, 0x5f, 0x66, 0x6c, 0x6f, 0x61, 0x74, 0x32, 0x6c, 0x6c, 0x5f
        /*01b2*/ 	.byte	0x72, 0x64, 0x28, 0x25, 0x66, 0x29, 0x20, 0x69, 0x73, 0x3a, 0x20, 0x25, 0x6c, 0x6c, 0x64, 0x0a
        /*01c2*/ 	.byte	0x00
	.type		$str$6,@object
	.size		$str$6,($str$30 - $str$6)
$str$6:
        /*01c3*/ 	.byte	0x63, 0x75, 0x64, 0x61, 0x20, 0x5f, 0x5f, 0x64, 0x6f, 0x75, 0x62, 0x6c, 0x65, 0x32, 0x69, 0x6e
        /*01d3*/ 	.byte	0x74, 0x5f, 0x72, 0x6e, 0x28, 0x25, 0x66, 0x29, 0x20, 0x69, 0x73, 0x3a, 0x20, 0x25, 0x64, 0x0a
        /*01e3*/ 	.byte	0x00
	.type		$str$30,@object
	.size		$str$30,($str$33 - $str$30)
$str$30:
        /*01e4*/ 	.byte	0x63, 0x75, 0x64, 0x61, 0x20, 0x5f, 0x5f, 0x66, 0x6c, 0x6f, 0x61, 0x74, 0x32, 0x6c, 0x6c, 0x5f
        /*01f4*/ 	.byte	0x72, 0x75, 0x28, 0x25, 0x66, 0x29, 0x20, 0x69, 0x73, 0x3a, 0x20, 0x25, 0x6c, 0x6c, 0x64, 0x0a
        /*0204*/ 	.byte	0x00
	.type		$str$33,@object
	.size		$str$33,($str$5 - $str$33)
$str$33:
        /*0205*/ 	.byte	0x63, 0x75, 0x64, 0x61, 0x20, 0x5f, 0x5f, 0x66, 0x6c, 0x6f, 0x61, 0x74, 0x32, 0x75, 0x69, 0x6e
        /*0215*/ 	.byte	0x74, 0x5f, 0x72, 0x6e, 0x28, 0x25, 0x66, 0x29, 0x20, 0x69, 0x73, 0x3a, 0x20, 0x25, 0x64, 0x0a
        /*0225*/ 	.byte	0x00
	.type		$str$5,@object
	.size		$str$5,($str$29 - $str$5)
$str$5:
        /*0226*/ 	.byte	0x63, 0x75, 0x64, 0x61, 0x20, 0x5f, 0x5f, 0x64, 0x6f, 0x75, 0x62, 0x6c, 0x65, 0x32, 0x69, 0x6e
        /*0236*/ 	.byte	0x74, 0x5f, 0x72, 0x64, 0x28, 0x25, 0x66, 0x29, 0x20, 0x69, 0x73, 0x3a, 0x20, 0x25, 0x64, 0x0a
        /*0246*/ 	.byte	0x00
	.type		$str$29,@object
	.size		$str$29,($str$35 - $str$29)
$str$29:
        /*0247*/ 	.byte	0x63, 0x75, 0x64, 0x61, 0x20, 0x5f, 0x5f, 0x66, 0x6c, 0x6f, 0x61, 0x74, 0x32, 0x6c, 0x6c, 0x5f
        /*0257*/ 	.byte	0x72, 0x6e, 0x28, 0x25, 0x66, 0x29, 0x20, 0x69, 0x73, 0x3a, 0x20, 0x25, 0x6c, 0x6c, 0x64, 0x0a
        /*0267*/ 	.byte	0x00
	.type		$str$35,@object
	.size		$str$35,($str$7 - $str$35)
$str$35:
        /*0268*/ 	.byte	0x63, 0x75, 0x64, 0x61, 0x20, 0x5f, 0x5f, 0x69, 0x6e, 0x74, 0x32, 0x64, 0x6f, 0x75, 0x62, 0x6c
        /*0278*/ 	.byte	0x65, 0x5f, 0x72, 0x6e, 0x28, 0x25, 0x64, 0x29, 0x20, 0x69, 0x73, 0x3a, 0x20, 0x25, 0x66, 0x0a
        /*0288*/ 	.byte	0x00
	.type		$str$7,@object
	.size		$str$7,($str$31 - $str$7)
$str$7:
        /*0289*/ 	.byte	0x63, 0x75, 0x64, 0x61, 0x20, 0x5f, 0x5f, 0x64, 0x6f, 0x75, 0x62, 0x6c, 0x65, 0x32, 0x69, 0x6e
        /*0299*/ 	.byte	0x74, 0x5f, 0x72, 0x75, 0x28, 0x25, 0x66, 0x29, 0x20, 0x69, 0x73, 0x3a, 0x20, 0x25, 0x64, 0x0a
        /*02a9*/ 	.byte	0x00
	.type		$str$31,@object
	.size		$str$31,($str$16 - $str$31)
$str$31:
        /*02aa*/ 	.byte	0x63, 0x75, 0x64, 0x61, 0x20, 0x5f, 0x5f, 0x66, 0x6c, 0x6f, 0x61, 0x74, 0x32, 0x6c, 0x6c, 0x5f
        /*02ba*/ 	.byte	0x72, 0x7a, 0x28, 0x25, 0x66, 0x29, 0x20, 0x69, 0x73, 0x3a, 0x20, 0x25, 0x6c, 0x6c, 0x64, 0x0a
        /*02ca*/ 	.byte	0x00
	.type		$str$16,@object
	.size		$str$16,($str$12 - $str$16)
$str$16:
        /*02cb*/ 	.byte	0x63, 0x75, 0x64, 0x61, 0x20, 0x5f, 0x5f, 0x64, 0x6f, 0x75, 0x62, 0x6c, 0x65, 0x32, 0x75, 0x69
        /*02db*/ 	.byte	0x6e, 0x74, 0x5f, 0x72, 0x75, 0x28, 0x25, 0x66, 0x29, 0x20, 0x69, 0x73, 0x3a, 0x20, 0x25, 0x64
        /*02eb*/ 	.byte	0x0a, 0x00
	.type		$str$12,@object
	.size		$str$12,($str$10 - $str$12)
$str$12:
        /*02ed*/ 	.byte	0x63, 0x75, 0x64, 0x61, 0x20, 0x5f, 0x5f, 0x64, 0x6f, 0x75, 0x62, 0x6c, 0x65, 0x32, 0x6c, 0x6c
        /*02fd*/ 	.byte	0x5f, 0x72, 0x7a, 0x28, 0x25, 0x66, 0x29, 0x20, 0x69, 0x73, 0x3a, 0x20, 0x25, 0x6c, 0x6c, 0x64
        /*030d*/ 	.byte	0x0a, 0x00
	.type		$str$10,@object
	.size		$str$10,($str$14 - $str$10)
$str$10:
        /*030f*/ 	.byte	0x63, 0x75, 0x64, 0x61, 0x20, 0x5f, 0x5f, 0x64, 0x6f, 0x75, 0x62, 0x6c, 0x65, 0x32, 0x6c, 0x6c
        /*031f*/ 	.byte	0x5f, 0x72, 0x6e, 0x28, 0x25, 0x66, 0x29, 0x20, 0x69, 0x73, 0x3a, 0x20, 0x25, 0x6c, 0x6c, 0x64
        /*032f*/ 	.byte	0x0a, 0x00
	.type		$str$14,@object
	.size		$str$14,($str$9 - $str$14)
$str$14:
        /*0331*/ 	.byte	0x63, 0x75, 0x64, 0x61, 0x20, 0x5f, 0x5f, 0x64, 0x6f, 0x75, 0x62, 0x6c, 0x65, 0x32, 0x75, 0x69
        /*0341*/ 	.byte	0x6e, 0x74, 0x5f, 0x72, 0x64, 0x28, 0x25, 0x66, 0x29, 0x20, 0x69, 0x73, 0x3a, 0x20, 0x25, 0x64
        /*0351*/ 	.byte	0x0a, 0x00
	.type		$str$9,@object
	.size		$str$9,($str$17 - $str$9)
$str$9:
        /*0353*/ 	.byte	0x63, 0x75, 0x64, 0x61, 0x20, 0x5f, 0x5f, 0x64, 0x6f, 0x75, 0x62, 0x6c, 0x65, 0x32, 0x6c, 0x6c
        /*0363*/ 	.byte	0x5f, 0x72, 0x64, 0x28, 0x25, 0x66, 0x29, 0x20, 0x69, 0x73, 0x3a, 0x20, 0x25, 0x6c, 0x6c, 0x64
        /*0373*/ 	.byte	0x0a, 0x00
	.type		$str$17,@object
	.size		$str$17,($str$11 - $str$17)
$str$17:
        /*0375*/ 	.byte	0x63, 0x75, 0x64, 0x61, 0x20, 0x5f, 0x5f, 0x64, 0x6f, 0x75, 0x62, 0x6c, 0x65, 0x32, 0x75, 0x69
        /*0385*/ 	.byte	0x6e, 0x74, 0x5f, 0x72, 0x7a, 0x28, 0x25, 0x66, 0x29, 0x20, 0x69, 0x73, 0x3a, 0x20, 0x25, 0x64
        /*0395*/ 	.byte	0x0a, 0x00
	.type		$str$11,@object
	.size		$str$11,($str$15 - $str$11)
$str$11:
        /*0397*/ 	.byte	0x63, 0x75, 0x64, 0x61, 0x20, 0x5f, 0x5f, 0x64, 0x6f, 0x75, 0x62, 0x6c, 0x65, 0x32, 0x6c, 0x6c
        /*03a7*/ 	.byte	0x5f, 0x72, 0x75, 0x28, 0x25, 0x66, 0x29, 0x20, 0x69, 0x73, 0x3a, 0x20, 0x25, 0x6c, 0x6c, 0x64
        /*03b7*/ 	.byte	0x0a, 0x00
	.type		$str$15,@object
	.size		$str$15,($str$20 - $str$15)
$str$15:
        /*03b9*/ 	.byte	0x63, 0x75, 0x64, 0x61, 0x20, 0x5f, 0x5f, 0x64, 0x6f, 0x75, 0x62, 0x6c, 0x65, 0x32, 0x75, 0x69
        /*03c9*/ 	.byte	0x6e, 0x74, 0x5f, 0x72, 0x6e, 0x28, 0x25, 0x66, 0x29, 0x20, 0x69, 0x73, 0x3a, 0x20, 0x25, 0x64
        /*03d9*/ 	.byte	0x0a, 0x00
	.type		$str$20,@object
	.size		$str$20,($str$18 - $str$20)
$str$20:
        /*03db*/ 	.byte	0x63, 0x75, 0x64, 0x61, 0x20, 0x5f, 0x5f, 0x64, 0x6f, 0x75, 0x62, 0x6c, 0x65, 0x32, 0x75, 0x6c
        /*03eb*/ 	.byte	0x6c, 0x5f, 0x72, 0x75, 0x28, 0x25, 0x66, 0x29, 0x20, 0x69, 0x73, 0x3a, 0x20, 0x25, 0x6c, 0x6c
        /*03fb*/ 	.byte	0x64, 0x0a, 0x00
	.type		$str$18,@object
	.size		$str$18,($str$21 - $str$18)
$str$18:
        /*03fe*/ 	.byte	0x63, 0x75, 0x64, 0x61, 0x20, 0x5f, 0x5f, 0x64, 0x6f, 0x75, 0x62, 0x6c, 0x65, 0x32, 0x75, 0x6c
        /*040e*/ 	.byte	0x6c, 0x5f, 0x72, 0x64, 0x28, 0x25, 0x66, 0x29, 0x20, 0x69, 0x73, 0x3a, 0x20, 0x25, 0x6c, 0x6c
        /*041e*/ 	.byte	0x64, 0x0a, 0x00
	.type		$str$21,@object
	.size		$str$21,($str$19 - $str$21)
$str$21:
        /*0421*/ 	.byte	0x63, 0x75, 0x64, 0x61, 0x20, 0x5f, 0x5f, 0x64, 0x6f, 0x75, 0x62, 0x6c, 0x65, 0x32, 0x75, 0x6c
        /*0431*/ 	.byte	0x6c, 0x5f, 0x72, 0x7a, 0x28, 0x25, 0x66, 0x29, 0x20, 0x69, 0x73, 0x3a, 0x20, 0x25, 0x6c, 0x6c
        /*0441*/ 	.byte	0x64, 0x0a, 0x00
	.type		$str$19,@object
	.size		$str$19,($str - $str$19)
$str$19:
        /*0444*/ 	.byte	0x63, 0x75, 0x64, 0x61, 0x20, 0x5f, 0x5f, 0x64, 0x6f, 0x75, 0x62, 0x6c, 0x65, 0x32, 0x75, 0x6c
        /*0454*/ 	.byte	0x6c, 0x5f, 0x72, 0x6e, 0x28, 0x25, 0x66, 0x29, 0x20, 0x69, 0x73, 0x3a, 0x20, 0x25, 0x6c, 0x6c
        /*0464*/ 	.byte	0x64, 0x0a, 0x00
	.type		$str,@object
	.size		$str,($str$2 - $str)
$str:
        /*0467*/ 	.byte	0x63, 0x75, 0x64, 0x61, 0x20, 0x5f, 0x5f, 0x64, 0x6f, 0x75, 0x62, 0x6c, 0x65, 0x32, 0x66, 0x6c
        /*0477*/ 	.byte	0x6f, 0x61, 0x74, 0x5f, 0x72, 0x64, 0x28, 0x25, 0x2e, 0x31, 0x38, 0x66, 0x29, 0x20, 0x69, 0x73
        /*0487*/ 	.byte	0x3a, 0x20, 0x25, 0x66, 0x0a, 0x00
	.type		$str$2,@object
	.size		$str$2,($str$1 - $str$2)
$str$2:
        /*048d*/ 	.byte	0x63, 0x75, 0x64, 0x61, 0x20, 0x5f, 0x5f, 0x64, 0x6f, 0x75, 0x62, 0x6c, 0x65, 0x32, 0x66, 0x6c
        /*049d*/ 	.byte	0x6f, 0x61, 0x74, 0x5f, 0x72, 0x75, 0x28, 0x25, 0x2e, 0x31, 0x38, 0x66, 0x29, 0x20, 0x69, 0x73
        /*04ad*/ 	.byte	0x3a, 0x20, 0x25, 0x66, 0x0a, 0x00
	.type		$str$1,@object
	.size		$str$1,($str$3 - $str$1)
$str$1:
        /*04b3*/ 	.byte	0x63, 0x75, 0x64, 0x61, 0x20, 0x5f, 0x5f, 0x64, 0x6f, 0x75, 0x62, 0x6c, 0x65, 0x32, 0x66, 0x6c
        /*04c3*/ 	.byte	0x6f, 0x61, 0x74, 0x5f, 0x72, 0x6e, 0x28, 0x25, 0x2e, 0x31, 0x38, 0x66, 0x29, 0x20, 0x69, 0x73
        /*04d3*/ 	.byte	0x3a, 0x20, 0x25, 0x66, 0x0a, 0x00
	.type		$str$3,@object
	.size		$str$3,($str$22 - $str$3)
$str$3:
        /*04d9*/ 	.byte	0x63, 0x75, 0x64, 0x61, 0x20, 0x5f, 0x5f, 0x64, 0x6f, 0x75, 0x62, 0x6c, 0x65, 0x32, 0x66, 0x6c
        /*04e9*/ 	.byte	0x6f, 0x61, 0x74, 0x5f, 0x72, 0x7a, 0x28, 0x25, 0x2e, 0x31, 0x38, 0x66, 0x29, 0x20, 0x69, 0x73
        /*04f9*/ 	.byte	0x3a, 0x20, 0x25, 0x66, 0x0a, 0x00
	.type		$str$22,@object
	.size		$str$22,($str$41 - $str$22)
$str$22:
        /*04ff*/ 	.byte	0x63, 0x75, 0x64, 0x61, 0x20, 0x5f, 0x5f, 0x64, 0x6f, 0x75, 0x62, 0x6c, 0x65, 0x5f, 0x61, 0x73
        /*050f*/ 	.byte	0x5f, 0x6c, 0x6f, 0x6e, 0x67, 0x6c, 0x6f, 0x6e, 0x67, 0x28, 0x25, 0x66, 0x29, 0x20, 0x69, 0x73
        /*051f*/ 	.byte	0x3a, 0x20, 0x25, 0x6c, 0x6c, 0x64, 0x0a, 0x00
	.type		$str$41,@object
	.size		$str$41,($str$23 - $str$41)
$str$41:
        /*0527*/ 	.byte	0x3d, 0x3d, 0x3d, 0x3d, 0x3d, 0x3d, 0x3d, 0x3d, 0x3d, 0x3d, 0x3d, 0x3d, 0x3d, 0x3d, 0x3d, 0x3d
        /*0537*/ 	.byte	0x3d, 0x3d, 0x3d, 0x3d, 0x3d, 0x3d, 0x3d, 0x3d, 0x3d, 0x3d, 0x3d, 0x3d, 0x3d, 0x3d, 0x3d, 0x3d
        /*0547*/ 	.byte	0x3d, 0x3d, 0x3d, 0x3d, 0x3d, 0x3d, 0x3d, 0x3d, 0x3d, 0x3d, 0x3d, 0x3d, 0x3d, 0x3d, 0x3d, 0x3d
        /*0557*/ 	.byte	0x3d, 0x3d, 0x3d, 0x3d, 0x3d, 0x3d, 0x3d, 0x3d, 0x3d, 0x0a, 0x00
	.type		$str$23,@object
	.size		$str$23,($str$34 - $str$23)
$str$23:
        /*0562*/ 	.byte	0x3d, 0x3d, 0x3d, 0x3d, 0x3d, 0x3d, 0x3d, 0x3d, 0x3d, 0x3d, 0x3d, 0x3d, 0x3d, 0x3d, 0x3d, 0x3d
        /*0572*/ 	.byte	0x3d, 0x3d, 0x3d, 0x3d, 0x3d, 0x3d, 0x3d, 0x3d, 0x3d, 0x3d, 0x3d, 0x3d, 0x3d, 0x3d, 0x3d, 0x3d
        /*0582*/ 	.byte	0x3d, 0x3d, 0x3d, 0x3d, 0x3d, 0x3d, 0x3d, 0x3d, 0x3d, 0x3d, 0x3d, 0x3d, 0x3d, 0x3d, 0x3d, 0x3d
        /*0592*/ 	.byte	0x3d, 0x3d, 0x3d, 0x3d, 0x3d, 0x3d, 0x3d, 0x3d, 0x3d, 0x3d, 0x3d, 0x3d, 0x3d, 0x3d, 0x3d, 0x3d
        /*05a2*/ 	.byte	0x3d, 0x0a, 0x00
	.type		$str$34,@object
	.size		$str$34,(.L_34 - $str$34)
$str$34:
        /*05a5*/ 	.byte	0x3d, 0x3d, 0x3d, 0x3d, 0x3d, 0x3d, 0x3d, 0x3d, 0x3d, 0x3d, 0x3d, 0x3d, 0x3d, 0x3d, 0x3d, 0x3d
        /*05b5*/ 	.byte	0x3d, 0x3d, 0x3d, 0x3d, 0x3d, 0x3d, 0x3d, 0x3d, 0x3d, 0x3d, 0x3d, 0x3d, 0x3d, 0x3d, 0x3d, 0x3d
        /*05c5*/ 	.byte	0x3d, 0x3d, 0x3d, 0x3d, 0x3d, 0x3d, 0x3d, 0x3d, 0x3d, 0x3d, 0x3d, 0x3d, 0x3d, 0x3d, 0x3d, 0x3d
        /*05d5*/ 	.byte	0x3d, 0x3d, 0x3d, 0x3d, 0x3d, 0x3d, 0x3d, 0x3d, 0x3d, 0x3d, 0x3d, 0x3d, 0x3d, 0x3d, 0x3d, 0x3d
        /*05e5*/ 	.byte	0x3d, 0x3d, 0x3d, 0x0a, 0x00
.L_34:


//--------------------- .nv.shared.reserved.0     --------------------------
	.section	.nv.shared.reserved.0,"aw",@nobits
	.weak		__nv_reservedSMEM_offset_0_alias
	.size		__nv_reservedSMEM_offset_0_alias, 0, 64
	.other		__nv_reservedSMEM_offset_0_alias,@"STO_CUDA_RESERVED_SHARED STV_DEFAULT"
__nv_reservedSMEM_offset_0_alias:
	.zero		0
	.zero		64


//--------------------- .nv.constant0._Z18test_int_type_casti --------------------------
	.section	.nv.constant0._Z18test_int_type_casti,"a",@progbits
	.sectionflags	@""
	.align	4
.nv.constant0._Z18test_int_type_casti:
	.zero		900


//--------------------- .nv.constant0._Z20test_float_type_castf --------------------------
	.section	.nv.constant0._Z20test_float_type_castf,"a",@progbits
	.sectionflags	@""
	.align	4
.nv.constant0._Z20test_float_type_castf:
	.zero		900


//--------------------- .nv.constant0._Z21test_double_type_castd --------------------------
	.section	.nv.constant0._Z21test_double_type_castd,"a",@progbits
	.sectionflags	@""
	.align	4
.nv.constant0._Z21test_double_type_castd:
	.zero		904


//--------------------- SYMBOLS --------------------------

	.type		.nv.reservedSmem.offset0,@object
	.size		.nv.reservedSmem.offset0,0x4
	.type		vprintf,@function
